//
// Generated by NVIDIA NVVM Compiler
//
// Compiler Build ID: CL-36424714
// Cuda compilation tools, release 13.0, V13.0.88
// Based on NVVM 20.0.0
//

.version 9.0
.target sm_100
.address_size 64

	// .globl	_Z11shfl_kernelv
.extern .func  (.param .b32 func_retval0) vprintf
(
	.param .b64 vprintf_param_0,
	.param .b64 vprintf_param_1
)
;
.global .align 1 .b8 $str[29] = {77, 121, 32, 110, 97, 109, 101, 32, 105, 115, 32, 37, 100, 32, 97, 110, 100, 32, 105, 32, 104, 97, 118, 101, 32, 37, 100, 10};

.visible .entry _Z11shfl_kernelv()
{
	.local .align 8 .b8 	__local_depot0[8];
	.reg .b64 	%SP;
	.reg .b64 	%SPL;
	.reg .pred 	%p<49>;
	.reg .b32 	%r<100>;
	.reg .b64 	%rd<99>;

	mov.u64 	%SPL, __local_depot0;
	cvta.local.u64 	%SP, %SPL;
	add.u64 	%rd2, %SP, 0;
	add.u64 	%rd1, %SPL, 0;
	mov.u32 	%r2, %tid.x;
	add.s32 	%r3, %r2, -10;
	shfl.sync.idx.b32	%r1|%p1, %r2, %r3, 31, -1;
	setp.gt.s32 	%p2, %r2, 15;
	@%p2 bra 	$L__BB0_32;
	setp.gt.s32 	%p26, %r2, 7;
	@%p26 bra 	$L__BB0_17;
	setp.gt.s32 	%p38, %r2, 3;
	@%p38 bra 	$L__BB0_10;
	setp.gt.s32 	%p44, %r2, 1;
	@%p44 bra 	$L__BB0_7;
	setp.eq.s32 	%p47, %r2, 0;
	@%p47 bra 	$L__BB0_63;
	setp.eq.s32 	%p48, %r2, 1;
	@%p48 bra 	$L__BB0_6;
	bra.uni 	$L__BB0_79;
$L__BB0_6:
	mov.b32 	%r94, 1;
	st.local.v2.u32 	[%rd1], {%r94, %r1};
	mov.u64 	%rd93, $str;
	cvta.global.u64 	%rd94, %rd93;
	{ // callseq 30, 0
	.param .b64 param0;
	st.param.b64 	[param0], %rd94;
	.param .b64 param1;
	st.param.b64 	[param1], %rd2;
	.param .b32 retval0;
	call.uni (retval0), 
	vprintf, 
	(
	param0, 
	param1
	);
	ld.param.b32 	%r95, [retval0];
	} // callseq 30
	bra.uni 	$L__BB0_79;
$L__BB0_7:
	setp.eq.s32 	%p45, %r2, 2;
	@%p45 bra 	$L__BB0_64;
	setp.eq.s32 	%p46, %r2, 3;
	@%p46 bra 	$L__BB0_9;
	bra.uni 	$L__BB0_79;
$L__BB0_9:
	mov.b32 	%r88, 3;
	st.local.v2.u32 	[%rd1], {%r88, %r1};
	mov.u64 	%rd87, $str;
	cvta.global.u64 	%rd88, %rd87;
	{ // callseq 28, 0
	.param .b64 param0;
	st.param.b64 	[param0], %rd88;
	.param .b64 param1;
	st.param.b64 	[param1], %rd2;
	.param .b32 retval0;
	call.uni (retval0), 
	vprintf, 
	(
	param0, 
	param1
	);
	ld.param.b32 	%r89, [retval0];
	} // callseq 28
	bra.uni 	$L__BB0_79;
$L__BB0_10:
	setp.gt.s32 	%p39, %r2, 5;
	@%p39 bra 	$L__BB0_14;
	setp.eq.s32 	%p42, %r2, 4;
	@%p42 bra 	$L__BB0_65;
	setp.eq.s32 	%p43, %r2, 5;
	@%p43 bra 	$L__BB0_13;
	bra.uni 	$L__BB0_79;
$L__BB0_13:
	mov.b32 	%r82, 5;
	st.local.v2.u32 	[%rd1], {%r82, %r1};
	mov.u64 	%rd81, $str;
	cvta.global.u64 	%rd82, %rd81;
	{ // callseq 26, 0
	.param .b64 param0;
	st.param.b64 	[param0], %rd82;
	.param .b64 param1;
	st.param.b64 	[param1], %rd2;
	.param .b32 retval0;
	call.uni (retval0), 
	vprintf, 
	(
	param0, 
	param1
	);
	ld.param.b32 	%r83, [retval0];
	} // callseq 26
	bra.uni 	$L__BB0_79;
$L__BB0_14:
	setp.eq.s32 	%p40, %r2, 6;
	@%p40 bra 	$L__BB0_66;
	setp.eq.s32 	%p41, %r2, 7;
	@%p41 bra 	$L__BB0_16;
	bra.uni 	$L__BB0_79;
$L__BB0_16:
	mov.b32 	%r76, 7;
	st.local.v2.u32 	[%rd1], {%r76, %r1};
	mov.u64 	%rd75, $str;
	cvta.global.u64 	%rd76, %rd75;
	{ // callseq 24, 0
	.param .b64 param0;
	st.param.b64 	[param0], %rd76;
	.param .b64 param1;
	st.param.b64 	[param1], %rd2;
	.param .b32 retval0;
	call.uni (retval0), 
	vprintf, 
	(
	param0, 
	param1
	);
	ld.param.b32 	%r77, [retval0];
	} // callseq 24
	bra.uni 	$L__BB0_79;
$L__BB0_17:
	setp.gt.s32 	%p27, %r2, 11;
	@%p27 bra 	$L__BB0_25;
	setp.gt.s32 	%p33, %r2, 9;
	@%p33 bra 	$L__BB0_22;
	setp.eq.s32 	%p36, %r2, 8;
	@%p36 bra 	$L__BB0_67;
	setp.eq.s32 	%p37, %r2, 9;
	@%p37 bra 	$L__BB0_21;
	bra.uni 	$L__BB0_79;
$L__BB0_21:
	mov.b32 	%r70, 9;
	st.local.v2.u32 	[%rd1], {%r70, %r1};
	mov.u64 	%rd69, $str;
	cvta.global.u64 	%rd70, %rd69;
	{ // callseq 22, 0
	.param .b64 param0;
	st.param.b64 	[param0], %rd70;
	.param .b64 param1;
	st.param.b64 	[param1], %rd2;
	.param .b32 retval0;
	call.uni (retval0), 
	vprintf, 
	(
	param0, 
	param1
	);
	ld.param.b32 	%r71, [retval0];
	} // callseq 22
	bra.uni 	$L__BB0_79;
$L__BB0_22:
	setp.eq.s32 	%p34, %r2, 10;
	@%p34 bra 	$L__BB0_68;
	setp.eq.s32 	%p35, %r2, 11;
	@%p35 bra 	$L__BB0_24;
	bra.uni 	$L__BB0_79;
$L__BB0_24:
	mov.b32 	%r64, 11;
	st.local.v2.u32 	[%rd1], {%r64, %r1};
	mov.u64 	%rd63, $str;
	cvta.global.u64 	%rd64, %rd63;
	{ // callseq 20, 0
	.param .b64 param0;
	st.param.b64 	[param0], %rd64;
	.param .b64 param1;
	st.param.b64 	[param1], %rd2;
	.param .b32 retval0;
	call.uni (retval0), 
	vprintf, 
	(
	param0, 
	param1
	);
	ld.param.b32 	%r65, [retval0];
	} // callseq 20
	bra.uni 	$L__BB0_79;
$L__BB0_25:
	setp.gt.s32 	%p28, %r2, 13;
	@%p28 bra 	$L__BB0_29;
	setp.eq.s32 	%p31, %r2, 12;
	@%p31 bra 	$L__BB0_69;
	setp.eq.s32 	%p32, %r2, 13;
	@%p32 bra 	$L__BB0_28;
	bra.uni 	$L__BB0_79;
$L__BB0_28:
	mov.b32 	%r58, 13;
	st.local.v2.u32 	[%rd1], {%r58, %r1};
	mov.u64 	%rd57, $str;
	cvta.global.u64 	%rd58, %rd57;
	{ // callseq 18, 0
	.param .b64 param0;
	st.param.b64 	[param0], %rd58;
	.param .b64 param1;
	st.param.b64 	[param1], %rd2;
	.param .b32 retval0;
	call.uni (retval0), 
	vprintf, 
	(
	param0, 
	param1
	);
	ld.param.b32 	%r59, [retval0];
	} // callseq 18
	bra.uni 	$L__BB0_79;
$L__BB0_29:
	setp.eq.s32 	%p29, %r2, 14;
	@%p29 bra 	$L__BB0_70;
	setp.eq.s32 	%p30, %r2, 15;
	@%p30 bra 	$L__BB0_31;
	bra.uni 	$L__BB0_79;
$L__BB0_31:
	mov.b32 	%r52, 15;
	st.local.v2.u32 	[%rd1], {%r52, %r1};
	mov.u64 	%rd51, $str;
	cvta.global.u64 	%rd52, %rd51;
	{ // callseq 16, 0
	.param .b64 param0;
	st.param.b64 	[param0], %rd52;
	.param .b64 param1;
	st.param.b64 	[param1], %rd2;
	.param .b32 retval0;
	call.uni (retval0), 
	vprintf, 
	(
	param0, 
	param1
	);
	ld.param.b32 	%r53, [retval0];
	} // callseq 16
	bra.uni 	$L__BB0_79;
$L__BB0_32:
	setp.gt.s32 	%p3, %r2, 23;
	@%p3 bra 	$L__BB0_48;
	setp.gt.s32 	%p15, %r2, 19;
	@%p15 bra 	$L__BB0_41;
	setp.gt.s32 	%p21, %r2, 17;
	@%p21 bra 	$L__BB0_38;
	setp.eq.s32 	%p24, %r2, 16;
	@%p24 bra 	$L__BB0_71;
	setp.eq.s32 	%p25, %r2, 17;
	@%p25 bra 	$L__BB0_37;
	bra.uni 	$L__BB0_79;
$L__BB0_37:
	mov.b32 	%r46, 17;
	st.local.v2.u32 	[%rd1], {%r46, %r1};
	mov.u64 	%rd45, $str;
	cvta.global.u64 	%rd46, %rd45;
	{ // callseq 14, 0
	.param .b64 param0;
	st.param.b64 	[param0], %rd46;
	.param .b64 param1;
	st.param.b64 	[param1], %rd2;
	.param .b32 retval0;
	call.uni (retval0), 
	vprintf, 
	(
	param0, 
	param1
	);
	ld.param.b32 	%r47, [retval0];
	} // callseq 14
	bra.uni 	$L__BB0_79;
$L__BB0_38:
	setp.eq.s32 	%p22, %r2, 18;
	@%p22 bra 	$L__BB0_72;
	setp.eq.s32 	%p23, %r2, 19;
	@%p23 bra 	$L__BB0_40;
	bra.uni 	$L__BB0_79;
$L__BB0_40:
	mov.b32 	%r40, 19;
	st.local.v2.u32 	[%rd1], {%r40, %r1};
	mov.u64 	%rd39, $str;
	cvta.global.u64 	%rd40, %rd39;
	{ // callseq 12, 0
	.param .b64 param0;
	st.param.b64 	[param0], %rd40;
	.param .b64 param1;
	st.param.b64 	[param1], %rd2;
	.param .b32 retval0;
	call.uni (retval0), 
	vprintf, 
	(
	param0, 
	param1
	);
	ld.param.b32 	%r41, [retval0];
	} // callseq 12
	bra.uni 	$L__BB0_79;
$L__BB0_41:
	setp.gt.s32 	%p16, %r2, 21;
	@%p16 bra 	$L__BB0_45;
	setp.eq.s32 	%p19, %r2, 20;
	@%p19 bra 	$L__BB0_73;
	setp.eq.s32 	%p20, %r2, 21;
	@%p20 bra 	$L__BB0_44;
	bra.uni 	$L__BB0_79;
$L__BB0_44:
	mov.b32 	%r34, 21;
	st.local.v2.u32 	[%rd1], {%r34, %r1};
	mov.u64 	%rd33, $str;
	cvta.global.u64 	%rd34, %rd33;
	{ // callseq 10, 0
	.param .b64 param0;
	st.param.b64 	[param0], %rd34;
	.param .b64 param1;
	st.param.b64 	[param1], %rd2;
	.param .b32 retval0;
	call.uni (retval0), 
	vprintf, 
	(
	param0, 
	param1
	);
	ld.param.b32 	%r35, [retval0];
	} // callseq 10
	bra.uni 	$L__BB0_79;
$L__BB0_45:
	setp.eq.s32 	%p17, %r2, 22;
	@%p17 bra 	$L__BB0_74;
	setp.eq.s32 	%p18, %r2, 23;
	@%p18 bra 	$L__BB0_47;
	bra.uni 	$L__BB0_79;
$L__BB0_47:
	mov.b32 	%r28, 23;
	st.local.v2.u32 	[%rd1], {%r28, %r1};
	mov.u64 	%rd27, $str;
	cvta.global.u64 	%rd28, %rd27;
	{ // callseq 8, 0
	.param .b64 param0;
	st.param.b64 	[param0], %rd28;
	.param .b64 param1;
	st.param.b64 	[param1], %rd2;
	.param .b32 retval0;
	call.uni (retval0), 
	vprintf, 
	(
	param0, 
	param1
	);
	ld.param.b32 	%r29, [retval0];
	} // callseq 8
	bra.uni 	$L__BB0_79;
$L__BB0_48:
	setp.gt.s32 	%p4, %r2, 27;
	@%p4 bra 	$L__BB0_56;
	setp.gt.s32 	%p10, %r2, 25;
	@%p10 bra 	$L__BB0_53;
	setp.eq.s32 	%p13, %r2, 24;
	@%p13 bra 	$L__BB0_75;
	setp.eq.s32 	%p14, %r2, 25;
	@%p14 bra 	$L__BB0_52;
	bra.uni 	$L__BB0_79;
$L__BB0_52:
	mov.b32 	%r22, 25;
	st.local.v2.u32 	[%rd1], {%r22, %r1};
	mov.u64 	%rd21, $str;
	cvta.global.u64 	%rd22, %rd21;
	{ // callseq 6, 0
	.param .b64 param0;
	st.param.b64 	[param0], %rd22;
	.param .b64 param1;
	st.param.b64 	[param1], %rd2;
	.param .b32 retval0;
	call.uni (retval0), 
	vprintf, 
	(
	param0, 
	param1
	);
	ld.param.b32 	%r23, [retval0];
	} // callseq 6
	bra.uni 	$L__BB0_79;
$L__BB0_53:
	setp.eq.s32 	%p11, %r2, 26;
	@%p11 bra 	$L__BB0_76;
	setp.eq.s32 	%p12, %r2, 27;
	@%p12 bra 	$L__BB0_55;
	bra.uni 	$L__BB0_79;
$L__BB0_55:
	mov.b32 	%r16, 27;
	st.local.v2.u32 	[%rd1], {%r16, %r1};
	mov.u64 	%rd15, $str;
	cvta.global.u64 	%rd16, %rd15;
	{ // callseq 4, 0
	.param .b64 param0;
	st.param.b64 	[param0], %rd16;
	.param .b64 param1;
	st.param.b64 	[param1], %rd2;
	.param .b32 retval0;
	call.uni (retval0), 
	vprintf, 
	(
	param0, 
	param1
	);
	ld.param.b32 	%r17, [retval0];
	} // callseq 4
	bra.uni 	$L__BB0_79;
$L__BB0_56:
	setp.gt.s32 	%p5, %r2, 29;
	@%p5 bra 	$L__BB0_60;
	setp.eq.s32 	%p8, %r2, 28;
	@%p8 bra 	$L__BB0_77;
	setp.eq.s32 	%p9, %r2, 29;
	@%p9 bra 	$L__BB0_59;
	bra.uni 	$L__BB0_79;
$L__BB0_59:
	mov.b32 	%r10, 29;
	st.local.v2.u32 	[%rd1], {%r10, %r1};
	mov.u64 	%rd9, $str;
	cvta.global.u64 	%rd10, %rd9;
	{ // callseq 2, 0
	.param .b64 param0;
	st.param.b64 	[param0], %rd10;
	.param .b64 param1;
	st.param.b64 	[param1], %rd2;
	.param .b32 retval0;
	call.uni (retval0), 
	vprintf, 
	(
	param0, 
	param1
	);
	ld.param.b32 	%r11, [retval0];
	} // callseq 2
	bra.uni 	$L__BB0_79;
$L__BB0_60:
	setp.eq.s32 	%p6, %r2, 30;
	@%p6 bra 	$L__BB0_78;
	setp.eq.s32 	%p7, %r2, 31;
	@%p7 bra 	$L__BB0_62;
	bra.uni 	$L__BB0_79;
$L__BB0_62:
	mov.b32 	%r4, 31;
	st.local.v2.u32 	[%rd1], {%r4, %r1};
	mov.u64 	%rd3, $str;
	cvta.global.u64 	%rd4, %rd3;
	{ // callseq 0, 0
	.param .b64 param0;
	st.param.b64 	[param0], %rd4;
	.param .b64 param1;
	st.param.b64 	[param1], %rd2;
	.param .b32 retval0;
	call.uni (retval0), 
	vprintf, 
	(
	param0, 
	param1
	);
	ld.param.b32 	%r5, [retval0];
	} // callseq 0
	bra.uni 	$L__BB0_79;
$L__BB0_63:
	mov.b32 	%r97, 0;
	st.local.v2.u32 	[%rd1], {%r97, %r1};
	mov.u64 	%rd96, $str;
	cvta.global.u64 	%rd97, %rd96;
	{ // callseq 31, 0
	.param .b64 param0;
	st.param.b64 	[param0], %rd97;
	.param .b64 param1;
	st.param.b64 	[param1], %rd2;
	.param .b32 retval0;
	call.uni (retval0), 
	vprintf, 
	(
	param0, 
	param1
	);
	ld.param.b32 	%r98, [retval0];
	} // callseq 31
	bra.uni 	$L__BB0_79;
$L__BB0_64:
	mov.b32 	%r91, 2;
	st.local.v2.u32 	[%rd1], {%r91, %r1};
	mov.u64 	%rd90, $str;
	cvta.global.u64 	%rd91, %rd90;
	{ // callseq 29, 0
	.param .b64 param0;
	st.param.b64 	[param0], %rd91;
	.param .b64 param1;
	st.param.b64 	[param1], %rd2;
	.param .b32 retval0;
	call.uni (retval0), 
	vprintf, 
	(
	param0, 
	param1
	);
	ld.param.b32 	%r92, [retval0];
	} // callseq 29
	bra.uni 	$L__BB0_79;
$L__BB0_65:
	mov.b32 	%r85, 4;
	st.local.v2.u32 	[%rd1], {%r85, %r1};
	mov.u64 	%rd84, $str;
	cvta.global.u64 	%rd85, %rd84;
	{ // callseq 27, 0
	.param .b64 param0;
	st.param.b64 	[param0], %rd85;
	.param .b64 param1;
	st.param.b64 	[param1], %rd2;
	.param .b32 retval0;
	call.uni (retval0), 
	vprintf, 
	(
	param0, 
	param1
	);
	ld.param.b32 	%r86, [retval0];
	} // callseq 27
	bra.uni 	$L__BB0_79;
$L__BB0_66:
	mov.b32 	%r79, 6;
	st.local.v2.u32 	[%rd1], {%r79, %r1};
	mov.u64 	%rd78, $str;
	cvta.global.u64 	%rd79, %rd78;
	{ // callseq 25, 0
	.param .b64 param0;
	st.param.b64 	[param0], %rd79;
	.param .b64 param1;
	st.param.b64 	[param1], %rd2;
	.param .b32 retval0;
	call.uni (retval0), 
	vprintf, 
	(
	param0, 
	param1
	);
	ld.param.b32 	%r80, [retval0];
	} // callseq 25
	bra.uni 	$L__BB0_79;
$L__BB0_67:
	mov.b32 	%r73, 8;
	st.local.v2.u32 	[%rd1], {%r73, %r1};
	mov.u64 	%rd72, $str;
	cvta.global.u64 	%rd73, %rd72;
	{ // callseq 23, 0
	.param .b64 param0;
	st.param.b64 	[param0], %rd73;
	.param .b64 param1;
	st.param.b64 	[param1], %rd2;
	.param .b32 retval0;
	call.uni (retval0), 
	vprintf, 
	(
	param0, 
	param1
	);
	ld.param.b32 	%r74, [retval0];
	} // callseq 23
	bra.uni 	$L__BB0_79;
$L__BB0_68:
	mov.b32 	%r67, 10;
	st.local.v2.u32 	[%rd1], {%r67, %r1};
	mov.u64 	%rd66, $str;
	cvta.global.u64 	%rd67, %rd66;
	{ // callseq 21, 0
	.param .b64 param0;
	st.param.b64 	[param0], %rd67;
	.param .b64 param1;
	st.param.b64 	[param1], %rd2;
	.param .b32 retval0;
	call.uni (retval0), 
	vprintf, 
	(
	param0, 
	param1
	);
	ld.param.b32 	%r68, [retval0];
	} // callseq 21
	bra.uni 	$L__BB0_79;
$L__BB0_69:
	mov.b32 	%r61, 12;
	st.local.v2.u32 	[%rd1], {%r61, %r1};
	mov.u64 	%rd60, $str;
	cvta.global.u64 	%rd61, %rd60;
	{ // callseq 19, 0
	.param .b64 param0;
	st.param.b64 	[param0], %rd61;
	.param .b64 param1;
	st.param.b64 	[param1], %rd2;
	.param .b32 retval0;
	call.uni (retval0), 
	vprintf, 
	(
	param0, 
	param1
	);
	ld.param.b32 	%r62, [retval0];
	} // callseq 19
	bra.uni 	$L__BB0_79;
$L__BB0_70:
	mov.b32 	%r55, 14;
	st.local.v2.u32 	[%rd1], {%r55, %r1};
	mov.u64 	%rd54, $str;
	cvta.global.u64 	%rd55, %rd54;
	{ // callseq 17, 0
	.param .b64 param0;
	st.param.b64 	[param0], %rd55;
	.param .b64 param1;
	st.param.b64 	[param1], %rd2;
	.param .b32 retval0;
	call.uni (retval0), 
	vprintf, 
	(
	param0, 
	param1
	);
	ld.param.b32 	%r56, [retval0];
	} // callseq 17
	bra.uni 	$L__BB0_79;
$L__BB0_71:
	mov.b32 	%r49, 16;
	st.local.v2.u32 	[%rd1], {%r49, %r1};
	mov.u64 	%rd48, $str;
	cvta.global.u64 	%rd49, %rd48;
	{ // callseq 15, 0
	.param .b64 param0;
	st.param.b64 	[param0], %rd49;
	.param .b64 param1;
	st.param.b64 	[param1], %rd2;
	.param .b32 retval0;
	call.uni (retval0), 
	vprintf, 
	(
	param0, 
	param1
	);
	ld.param.b32 	%r50, [retval0];
	} // callseq 15
	bra.uni 	$L__BB0_79;
$L__BB0_72:
	mov.b32 	%r43, 18;
	st.local.v2.u32 	[%rd1], {%r43, %r1};
	mov.u64 	%rd42, $str;
	cvta.global.u64 	%rd43, %rd42;
	{ // callseq 13, 0
	.param .b64 param0;
	st.param.b64 	[param0], %rd43;
	.param .b64 param1;
	st.param.b64 	[param1], %rd2;
	.param .b32 retval0;
	call.uni (retval0), 
	vprintf, 
	(
	param0, 
	param1
	);
	ld.param.b32 	%r44, [retval0];
	} // callseq 13
	bra.uni 	$L__BB0_79;
$L__BB0_73:
	mov.b32 	%r37, 20;
	st.local.v2.u32 	[%rd1], {%r37, %r1};
	mov.u64 	%rd36, $str;
	cvta.global.u64 	%rd37, %rd36;
	{ // callseq 11, 0
	.param .b64 param0;
	st.param.b64 	[param0], %rd37;
	.param .b64 param1;
	st.param.b64 	[param1], %rd2;
	.param .b32 retval0;
	call.uni (retval0), 
	vprintf, 
	(
	param0, 
	param1
	);
	ld.param.b32 	%r38, [retval0];
	} // callseq 11
	bra.uni 	$L__BB0_79;
$L__BB0_74:
	mov.b32 	%r31, 22;
	st.local.v2.u32 	[%rd1], {%r31, %r1};
	mov.u64 	%rd30, $str;
	cvta.global.u64 	%rd31, %rd30;
	{ // callseq 9, 0
	.param .b64 param0;
	st.param.b64 	[param0], %rd31;
	.param .b64 param1;
	st.param.b64 	[param1], %rd2;
	.param .b32 retval0;
	call.uni (retval0), 
	vprintf, 
	(
	param0, 
	param1
	);
	ld.param.b32 	%r32, [retval0];
	} // callseq 9
	bra.uni 	$L__BB0_79;
$L__BB0_75:
	mov.b32 	%r25, 24;
	st.local.v2.u32 	[%rd1], {%r25, %r1};
	mov.u64 	%rd24, $str;
	cvta.global.u64 	%rd25, %rd24;
	{ // callseq 7, 0
	.param .b64 param0;
	st.param.b64 	[param0], %rd25;
	.param .b64 param1;
	st.param.b64 	[param1], %rd2;
	.param .b32 retval0;
	call.uni (retval0), 
	vprintf, 
	(
	param0, 
	param1
	);
	ld.param.b32 	%r26, [retval0];
	} // callseq 7
	bra.uni 	$L__BB0_79;
$L__BB0_76:
	mov.b32 	%r19, 26;
	st.local.v2.u32 	[%rd1], {%r19, %r1};
	mov.u64 	%rd18, $str;
	cvta.global.u64 	%rd19, %rd18;
	{ // callseq 5, 0
	.param .b64 param0;
	st.param.b64 	[param0], %rd19;
	.param .b64 param1;
	st.param.b64 	[param1], %rd2;
	.param .b32 retval0;
	call.uni (retval0), 
	vprintf, 
	(
	param0, 
	param1
	);
	ld.param.b32 	%r20, [retval0];
	} // callseq 5
	bra.uni 	$L__BB0_79;
$L__BB0_77:
	mov.b32 	%r13, 28;
	st.local.v2.u32 	[%rd1], {%r13, %r1};
	mov.u64 	%rd12, $str;
	cvta.global.u64 	%rd13, %rd12;
	{ // callseq 3, 0
	.param .b64 param0;
	st.param.b64 	[param0], %rd13;
	.param .b64 param1;
	st.param.b64 	[param1], %rd2;
	.param .b32 retval0;
	call.uni (retval0), 
	vprintf, 
	(
	param0, 
	param1
	);
	ld.param.b32 	%r14, [retval0];
	} // callseq 3
	bra.uni 	$L__BB0_79;
$L__BB0_78:
	mov.b32 	%r7, 30;
	st.local.v2.u32 	[%rd1], {%r7, %r1};
	mov.u64 	%rd6, $str;
	cvta.global.u64 	%rd7, %rd6;
	{ // callseq 1, 0
	.param .b64 param0;
	st.param.b64 	[param0], %rd7;
	.param .b64 param1;
	st.param.b64 	[param1], %rd2;
	.param .b32 retval0;
	call.uni (retval0), 
	vprintf, 
	(
	param0, 
	param1
	);
	ld.param.b32 	%r8, [retval0];
	} // callseq 1
$L__BB0_79:
	ret;

}
	// .globl	_Z14shfl_up_kernelv
.visible .entry _Z14shfl_up_kernelv()
{
	.local .align 8 .b8 	__local_depot1[8];
	.reg .b64 	%SP;
	.reg .b64 	%SPL;
	.reg .pred 	%p<49>;
	.reg .b32 	%r<99>;
	.reg .b64 	%rd<99>;

	mov.u64 	%SPL, __local_depot1;
	cvta.local.u64 	%SP, %SPL;
	add.u64 	%rd2, %SP, 0;
	add.u64 	%rd1, %SPL, 0;
	mov.u32 	%r2, %tid.x;
	shfl.sync.up.b32	%r1|%p1, %r2, 2, 0, -1;
	setp.gt.s32 	%p2, %r2, 15;
	@%p2 bra 	$L__BB1_32;
	setp.gt.s32 	%p26, %r2, 7;
	@%p26 bra 	$L__BB1_17;
	setp.gt.s32 	%p38, %r2, 3;
	@%p38 bra 	$L__BB1_10;
	setp.gt.s32 	%p44, %r2, 1;
	@%p44 bra 	$L__BB1_7;
	setp.eq.s32 	%p47, %r2, 0;
	@%p47 bra 	$L__BB1_63;
	setp.eq.s32 	%p48, %r2, 1;
	@%p48 bra 	$L__BB1_6;
	bra.uni 	$L__BB1_79;
$L__BB1_6:
	mov.b32 	%r93, 1;
	st.local.v2.u32 	[%rd1], {%r93, %r1};
	mov.u64 	%rd93, $str;
	cvta.global.u64 	%rd94, %rd93;
	{ // callseq 62, 0
	.param .b64 param0;
	st.param.b64 	[param0], %rd94;
	.param .b64 param1;
	st.param.b64 	[param1], %rd2;
	.param .b32 retval0;
	call.uni (retval0), 
	vprintf, 
	(
	param0, 
	param1
	);
	ld.param.b32 	%r94, [retval0];
	} // callseq 62
	bra.uni 	$L__BB1_79;
$L__BB1_7:
	setp.eq.s32 	%p45, %r2, 2;
	@%p45 bra 	$L__BB1_64;
	setp.eq.s32 	%p46, %r2, 3;
	@%p46 bra 	$L__BB1_9;
	bra.uni 	$L__BB1_79;
$L__BB1_9:
	mov.b32 	%r87, 3;
	st.local.v2.u32 	[%rd1], {%r87, %r1};
	mov.u64 	%rd87, $str;
	cvta.global.u64 	%rd88, %rd87;
	{ // callseq 60, 0
	.param .b64 param0;
	st.param.b64 	[param0], %rd88;
	.param .b64 param1;
	st.param.b64 	[param1], %rd2;
	.param .b32 retval0;
	call.uni (retval0), 
	vprintf, 
	(
	param0, 
	param1
	);
	ld.param.b32 	%r88, [retval0];
	} // callseq 60
	bra.uni 	$L__BB1_79;
$L__BB1_10:
	setp.gt.s32 	%p39, %r2, 5;
	@%p39 bra 	$L__BB1_14;
	setp.eq.s32 	%p42, %r2, 4;
	@%p42 bra 	$L__BB1_65;
	setp.eq.s32 	%p43, %r2, 5;
	@%p43 bra 	$L__BB1_13;
	bra.uni 	$L__BB1_79;
$L__BB1_13:
	mov.b32 	%r81, 5;
	st.local.v2.u32 	[%rd1], {%r81, %r1};
	mov.u64 	%rd81, $str;
	cvta.global.u64 	%rd82, %rd81;
	{ // callseq 58, 0
	.param .b64 param0;
	st.param.b64 	[param0], %rd82;
	.param .b64 param1;
	st.param.b64 	[param1], %rd2;
	.param .b32 retval0;
	call.uni (retval0), 
	vprintf, 
	(
	param0, 
	param1
	);
	ld.param.b32 	%r82, [retval0];
	} // callseq 58
	bra.uni 	$L__BB1_79;
$L__BB1_14:
	setp.eq.s32 	%p40, %r2, 6;
	@%p40 bra 	$L__BB1_66;
	setp.eq.s32 	%p41, %r2, 7;
	@%p41 bra 	$L__BB1_16;
	bra.uni 	$L__BB1_79;
$L__BB1_16:
	mov.b32 	%r75, 7;
	st.local.v2.u32 	[%rd1], {%r75, %r1};
	mov.u64 	%rd75, $str;
	cvta.global.u64 	%rd76, %rd75;
	{ // callseq 56, 0
	.param .b64 param0;
	st.param.b64 	[param0], %rd76;
	.param .b64 param1;
	st.param.b64 	[param1], %rd2;
	.param .b32 retval0;
	call.uni (retval0), 
	vprintf, 
	(
	param0, 
	param1
	);
	ld.param.b32 	%r76, [retval0];
	} // callseq 56
	bra.uni 	$L__BB1_79;
$L__BB1_17:
	setp.gt.s32 	%p27, %r2, 11;
	@%p27 bra 	$L__BB1_25;
	setp.gt.s32 	%p33, %r2, 9;
	@%p33 bra 	$L__BB1_22;
	setp.eq.s32 	%p36, %r2, 8;
	@%p36 bra 	$L__BB1_67;
	setp.eq.s32 	%p37, %r2, 9;
	@%p37 bra 	$L__BB1_21;
	bra.uni 	$L__BB1_79;
$L__BB1_21:
	mov.b32 	%r69, 9;
	st.local.v2.u32 	[%rd1], {%r69, %r1};
	mov.u64 	%rd69, $str;
	cvta.global.u64 	%rd70, %rd69;
	{ // callseq 54, 0
	.param .b64 param0;
	st.param.b64 	[param0], %rd70;
	.param .b64 param1;
	st.param.b64 	[param1], %rd2;
	.param .b32 retval0;
	call.uni (retval0), 
	vprintf, 
	(
	param0, 
	param1
	);
	ld.param.b32 	%r70, [retval0];
	} // callseq 54
	bra.uni 	$L__BB1_79;
$L__BB1_22:
	setp.eq.s32 	%p34, %r2, 10;
	@%p34 bra 	$L__BB1_68;
	setp.eq.s32 	%p35, %r2, 11;
	@%p35 bra 	$L__BB1_24;
	bra.uni 	$L__BB1_79;
$L__BB1_24:
	mov.b32 	%r63, 11;
	st.local.v2.u32 	[%rd1], {%r63, %r1};
	mov.u64 	%rd63, $str;
	cvta.global.u64 	%rd64, %rd63;
	{ // callseq 52, 0
	.param .b64 param0;
	st.param.b64 	[param0], %rd64;
	.param .b64 param1;
	st.param.b64 	[param1], %rd2;
	.param .b32 retval0;
	call.uni (retval0), 
	vprintf, 
	(
	param0, 
	param1
	);
	ld.param.b32 	%r64, [retval0];
	} // callseq 52
	bra.uni 	$L__BB1_79;
$L__BB1_25:
	setp.gt.s32 	%p28, %r2, 13;
	@%p28 bra 	$L__BB1_29;
	setp.eq.s32 	%p31, %r2, 12;
	@%p31 bra 	$L__BB1_69;
	setp.eq.s32 	%p32, %r2, 13;
	@%p32 bra 	$L__BB1_28;
	bra.uni 	$L__BB1_79;
$L__BB1_28:
	mov.b32 	%r57, 13;
	st.local.v2.u32 	[%rd1], {%r57, %r1};
	mov.u64 	%rd57, $str;
	cvta.global.u64 	%rd58, %rd57;
	{ // callseq 50, 0
	.param .b64 param0;
	st.param.b64 	[param0], %rd58;
	.param .b64 param1;
	st.param.b64 	[param1], %rd2;
	.param .b32 retval0;
	call.uni (retval0), 
	vprintf, 
	(
	param0, 
	param1
	);
	ld.param.b32 	%r58, [retval0];
	} // callseq 50
	bra.uni 	$L__BB1_79;
$L__BB1_29:
	setp.eq.s32 	%p29, %r2, 14;
	@%p29 bra 	$L__BB1_70;
	setp.eq.s32 	%p30, %r2, 15;
	@%p30 bra 	$L__BB1_31;
	bra.uni 	$L__BB1_79;
$L__BB1_31:
	mov.b32 	%r51, 15;
	st.local.v2.u32 	[%rd1], {%r51, %r1};
	mov.u64 	%rd51, $str;
	cvta.global.u64 	%rd52, %rd51;
	{ // callseq 48, 0
	.param .b64 param0;
	st.param.b64 	[param0], %rd52;
	.param .b64 param1;
	st.param.b64 	[param1], %rd2;
	.param .b32 retval0;
	call.uni (retval0), 
	vprintf, 
	(
	param0, 
	param1
	);
	ld.param.b32 	%r52, [retval0];
	} // callseq 48
	bra.uni 	$L__BB1_79;
$L__BB1_32:
	setp.gt.s32 	%p3, %r2, 23;
	@%p3 bra 	$L__BB1_48;
	setp.gt.s32 	%p15, %r2, 19;
	@%p15 bra 	$L__BB1_41;
	setp.gt.s32 	%p21, %r2, 17;
	@%p21 bra 	$L__BB1_38;
	setp.eq.s32 	%p24, %r2, 16;
	@%p24 bra 	$L__BB1_71;
	setp.eq.s32 	%p25, %r2, 17;
	@%p25 bra 	$L__BB1_37;
	bra.uni 	$L__BB1_79;
$L__BB1_37:
	mov.b32 	%r45, 17;
	st.local.v2.u32 	[%rd1], {%r45, %r1};
	mov.u64 	%rd45, $str;
	cvta.global.u64 	%rd46, %rd45;
	{ // callseq 46, 0
	.param .b64 param0;
	st.param.b64 	[param0], %rd46;
	.param .b64 param1;
	st.param.b64 	[param1], %rd2;
	.param .b32 retval0;
	call.uni (retval0), 
	vprintf, 
	(
	param0, 
	param1
	);
	ld.param.b32 	%r46, [retval0];
	} // callseq 46
	bra.uni 	$L__BB1_79;
$L__BB1_38:
	setp.eq.s32 	%p22, %r2, 18;
	@%p22 bra 	$L__BB1_72;
	setp.eq.s32 	%p23, %r2, 19;
	@%p23 bra 	$L__BB1_40;
	bra.uni 	$L__BB1_79;
$L__BB1_40:
	mov.b32 	%r39, 19;
	st.local.v2.u32 	[%rd1], {%r39, %r1};
	mov.u64 	%rd39, $str;
	cvta.global.u64 	%rd40, %rd39;
	{ // callseq 44, 0
	.param .b64 param0;
	st.param.b64 	[param0], %rd40;
	.param .b64 param1;
	st.param.b64 	[param1], %rd2;
	.param .b32 retval0;
	call.uni (retval0), 
	vprintf, 
	(
	param0, 
	param1
	);
	ld.param.b32 	%r40, [retval0];
	} // callseq 44
	bra.uni 	$L__BB1_79;
$L__BB1_41:
	setp.gt.s32 	%p16, %r2, 21;
	@%p16 bra 	$L__BB1_45;
	setp.eq.s32 	%p19, %r2, 20;
	@%p19 bra 	$L__BB1_73;
	setp.eq.s32 	%p20, %r2, 21;
	@%p20 bra 	$L__BB1_44;
	bra.uni 	$L__BB1_79;
$L__BB1_44:
	mov.b32 	%r33, 21;
	st.local.v2.u32 	[%rd1], {%r33, %r1};
	mov.u64 	%rd33, $str;
	cvta.global.u64 	%rd34, %rd33;
	{ // callseq 42, 0
	.param .b64 param0;
	st.param.b64 	[param0], %rd34;
	.param .b64 param1;
	st.param.b64 	[param1], %rd2;
	.param .b32 retval0;
	call.uni (retval0), 
	vprintf, 
	(
	param0, 
	param1
	);
	ld.param.b32 	%r34, [retval0];
	} // callseq 42
	bra.uni 	$L__BB1_79;
$L__BB1_45:
	setp.eq.s32 	%p17, %r2, 22;
	@%p17 bra 	$L__BB1_74;
	setp.eq.s32 	%p18, %r2, 23;
	@%p18 bra 	$L__BB1_47;
	bra.uni 	$L__BB1_79;
$L__BB1_47:
	mov.b32 	%r27, 23;
	st.local.v2.u32 	[%rd1], {%r27, %r1};
	mov.u64 	%rd27, $str;
	cvta.global.u64 	%rd28, %rd27;
	{ // callseq 40, 0
	.param .b64 param0;
	st.param.b64 	[param0], %rd28;
	.param .b64 param1;
	st.param.b64 	[param1], %rd2;
	.param .b32 retval0;
	call.uni (retval0), 
	vprintf, 
	(
	param0, 
	param1
	);
	ld.param.b32 	%r28, [retval0];
	} // callseq 40
	bra.uni 	$L__BB1_79;
$L__BB1_48:
	setp.gt.s32 	%p4, %r2, 27;
	@%p4 bra 	$L__BB1_56;
	setp.gt.s32 	%p10, %r2, 25;
	@%p10 bra 	$L__BB1_53;
	setp.eq.s32 	%p13, %r2, 24;
	@%p13 bra 	$L__BB1_75;
	setp.eq.s32 	%p14, %r2, 25;
	@%p14 bra 	$L__BB1_52;
	bra.uni 	$L__BB1_79;
$L__BB1_52:
	mov.b32 	%r21, 25;
	st.local.v2.u32 	[%rd1], {%r21, %r1};
	mov.u64 	%rd21, $str;
	cvta.global.u64 	%rd22, %rd21;
	{ // callseq 38, 0
	.param .b64 param0;
	st.param.b64 	[param0], %rd22;
	.param .b64 param1;
	st.param.b64 	[param1], %rd2;
	.param .b32 retval0;
	call.uni (retval0), 
	vprintf, 
	(
	param0, 
	param1
	);
	ld.param.b32 	%r22, [retval0];
	} // callseq 38
	bra.uni 	$L__BB1_79;
$L__BB1_53:
	setp.eq.s32 	%p11, %r2, 26;
	@%p11 bra 	$L__BB1_76;
	setp.eq.s32 	%p12, %r2, 27;
	@%p12 bra 	$L__BB1_55;
	bra.uni 	$L__BB1_79;
$L__BB1_55:
	mov.b32 	%r15, 27;
	st.local.v2.u32 	[%rd1], {%r15, %r1};
	mov.u64 	%rd15, $str;
	cvta.global.u64 	%rd16, %rd15;
	{ // callseq 36, 0
	.param .b64 param0;
	st.param.b64 	[param0], %rd16;
	.param .b64 param1;
	st.param.b64 	[param1], %rd2;
	.param .b32 retval0;
	call.uni (retval0), 
	vprintf, 
	(
	param0, 
	param1
	);
	ld.param.b32 	%r16, [retval0];
	} // callseq 36
	bra.uni 	$L__BB1_79;
$L__BB1_56:
	setp.gt.s32 	%p5, %r2, 29;
	@%p5 bra 	$L__BB1_60;
	setp.eq.s32 	%p8, %r2, 28;
	@%p8 bra 	$L__BB1_77;
	setp.eq.s32 	%p9, %r2, 29;
	@%p9 bra 	$L__BB1_59;
	bra.uni 	$L__BB1_79;
$L__BB1_59:
	mov.b32 	%r9, 29;
	st.local.v2.u32 	[%rd1], {%r9, %r1};
	mov.u64 	%rd9, $str;
	cvta.global.u64 	%rd10, %rd9;
	{ // callseq 34, 0
	.param .b64 param0;
	st.param.b64 	[param0], %rd10;
	.param .b64 param1;
	st.param.b64 	[param1], %rd2;
	.param .b32 retval0;
	call.uni (retval0), 
	vprintf, 
	(
	param0, 
	param1
	);
	ld.param.b32 	%r10, [retval0];
	} // callseq 34
	bra.uni 	$L__BB1_79;
$L__BB1_60:
	setp.eq.s32 	%p6, %r2, 30;
	@%p6 bra 	$L__BB1_78;
	setp.eq.s32 	%p7, %r2, 31;
	@%p7 bra 	$L__BB1_62;
	bra.uni 	$L__BB1_79;
$L__BB1_62:
	mov.b32 	%r3, 31;
	st.local.v2.u32 	[%rd1], {%r3, %r1};
	mov.u64 	%rd3, $str;
	cvta.global.u64 	%rd4, %rd3;
	{ // callseq 32, 0
	.param .b64 param0;
	st.param.b64 	[param0], %rd4;
	.param .b64 param1;
	st.param.b64 	[param1], %rd2;
	.param .b32 retval0;
	call.uni (retval0), 
	vprintf, 
	(
	param0, 
	param1
	);
	ld.param.b32 	%r4, [retval0];
	} // callseq 32
	bra.uni 	$L__BB1_79;
$L__BB1_63:
	mov.b32 	%r96, 0;
	st.local.v2.u32 	[%rd1], {%r96, %r1};
	mov.u64 	%rd96, $str;
	cvta.global.u64 	%rd97, %rd96;
	{ // callseq 63, 0
	.param .b64 param0;
	st.param.b64 	[param0], %rd97;
	.param .b64 param1;
	st.param.b64 	[param1], %rd2;
	.param .b32 retval0;
	call.uni (retval0), 
	vprintf, 
	(
	param0, 
	param1
	);
	ld.param.b32 	%r97, [retval0];
	} // callseq 63
	bra.uni 	$L__BB1_79;
$L__BB1_64:
	mov.b32 	%r90, 2;
	st.local.v2.u32 	[%rd1], {%r90, %r1};
	mov.u64 	%rd90, $str;
	cvta.global.u64 	%rd91, %rd90;
	{ // callseq 61, 0
	.param .b64 param0;
	st.param.b64 	[param0], %rd91;
	.param .b64 param1;
	st.param.b64 	[param1], %rd2;
	.param .b32 retval0;
	call.uni (retval0), 
	vprintf, 
	(
	param0, 
	param1
	);
	ld.param.b32 	%r91, [retval0];
	} // callseq 61
	bra.uni 	$L__BB1_79;
$L__BB1_65:
	mov.b32 	%r84, 4;
	st.local.v2.u32 	[%rd1], {%r84, %r1};
	mov.u64 	%rd84, $str;
	cvta.global.u64 	%rd85, %rd84;
	{ // callseq 59, 0
	.param .b64 param0;
	st.param.b64 	[param0], %rd85;
	.param .b64 param1;
	st.param.b64 	[param1], %rd2;
	.param .b32 retval0;
	call.uni (retval0), 
	vprintf, 
	(
	param0, 
	param1
	);
	ld.param.b32 	%r85, [retval0];
	} // callseq 59
	bra.uni 	$L__BB1_79;
$L__BB1_66:
	mov.b32 	%r78, 6;
	st.local.v2.u32 	[%rd1], {%r78, %r1};
	mov.u64 	%rd78, $str;
	cvta.global.u64 	%rd79, %rd78;
	{ // callseq 57, 0
	.param .b64 param0;
	st.param.b64 	[param0], %rd79;
	.param .b64 param1;
	st.param.b64 	[param1], %rd2;
	.param .b32 retval0;
	call.uni (retval0), 
	vprintf, 
	(
	param0, 
	param1
	);
	ld.param.b32 	%r79, [retval0];
	} // callseq 57
	bra.uni 	$L__BB1_79;
$L__BB1_67:
	mov.b32 	%r72, 8;
	st.local.v2.u32 	[%rd1], {%r72, %r1};
	mov.u64 	%rd72, $str;
	cvta.global.u64 	%rd73, %rd72;
	{ // callseq 55, 0
	.param .b64 param0;
	st.param.b64 	[param0], %rd73;
	.param .b64 param1;
	st.param.b64 	[param1], %rd2;
	.param .b32 retval0;
	call.uni (retval0), 
	vprintf, 
	(
	param0, 
	param1
	);
	ld.param.b32 	%r73, [retval0];
	} // callseq 55
	bra.uni 	$L__BB1_79;
$L__BB1_68:
	mov.b32 	%r66, 10;
	st.local.v2.u32 	[%rd1], {%r66, %r1};
	mov.u64 	%rd66, $str;
	cvta.global.u64 	%rd67, %rd66;
	{ // callseq 53, 0
	.param .b64 param0;
	st.param.b64 	[param0], %rd67;
	.param .b64 param1;
	st.param.b64 	[param1], %rd2;
	.param .b32 retval0;
	call.uni (retval0), 
	vprintf, 
	(
	param0, 
	param1
	);
	ld.param.b32 	%r67, [retval0];
	} // callseq 53
	bra.uni 	$L__BB1_79;
$L__BB1_69:
	mov.b32 	%r60, 12;
	st.local.v2.u32 	[%rd1], {%r60, %r1};
	mov.u64 	%rd60, $str;
	cvta.global.u64 	%rd61, %rd60;
	{ // callseq 51, 0
	.param .b64 param0;
	st.param.b64 	[param0], %rd61;
	.param .b64 param1;
	st.param.b64 	[param1], %rd2;
	.param .b32 retval0;
	call.uni (retval0), 
	vprintf, 
	(
	param0, 
	param1
	);
	ld.param.b32 	%r61, [retval0];
	} // callseq 51
	bra.uni 	$L__BB1_79;
$L__BB1_70:
	mov.b32 	%r54, 14;
	st.local.v2.u32 	[%rd1], {%r54, %r1};
	mov.u64 	%rd54, $str;
	cvta.global.u64 	%rd55, %rd54;
	{ // callseq 49, 0
	.param .b64 param0;
	st.param.b64 	[param0], %rd55;
	.param .b64 param1;
	st.param.b64 	[param1], %rd2;
	.param .b32 retval0;
	call.uni (retval0), 
	vprintf, 
	(
	param0, 
	param1
	);
	ld.param.b32 	%r55, [retval0];
	} // callseq 49
	bra.uni 	$L__BB1_79;
$L__BB1_71:
	mov.b32 	%r48, 16;
	st.local.v2.u32 	[%rd1], {%r48, %r1};
	mov.u64 	%rd48, $str;
	cvta.global.u64 	%rd49, %rd48;
	{ // callseq 47, 0
	.param .b64 param0;
	st.param.b64 	[param0], %rd49;
	.param .b64 param1;
	st.param.b64 	[param1], %rd2;
	.param .b32 retval0;
	call.uni (retval0), 
	vprintf, 
	(
	param0, 
	param1
	);
	ld.param.b32 	%r49, [retval0];
	} // callseq 47
	bra.uni 	$L__BB1_79;
$L__BB1_72:
	mov.b32 	%r42, 18;
	st.local.v2.u32 	[%rd1], {%r42, %r1};
	mov.u64 	%rd42, $str;
	cvta.global.u64 	%rd43, %rd42;
	{ // callseq 45, 0
	.param .b64 param0;
	st.param.b64 	[param0], %rd43;
	.param .b64 param1;
	st.param.b64 	[param1], %rd2;
	.param .b32 retval0;
	call.uni (retval0), 
	vprintf, 
	(
	param0, 
	param1
	);
	ld.param.b32 	%r43, [retval0];
	} // callseq 45
	bra.uni 	$L__BB1_79;
$L__BB1_73:
	mov.b32 	%r36, 20;
	st.local.v2.u32 	[%rd1], {%r36, %r1};
	mov.u64 	%rd36, $str;
	cvta.global.u64 	%rd37, %rd36;
	{ // callseq 43, 0
	.param .b64 param0;
	st.param.b64 	[param0], %rd37;
	.param .b64 param1;
	st.param.b64 	[param1], %rd2;
	.param .b32 retval0;
	call.uni (retval0), 
	vprintf, 
	(
	param0, 
	param1
	);
	ld.param.b32 	%r37, [retval0];
	} // callseq 43
	bra.uni 	$L__BB1_79;
$L__BB1_74:
	mov.b32 	%r30, 22;
	st.local.v2.u32 	[%rd1], {%r30, %r1};
	mov.u64 	%rd30, $str;
	cvta.global.u64 	%rd31, %rd30;
	{ // callseq 41, 0
	.param .b64 param0;
	st.param.b64 	[param0], %rd31;
	.param .b64 param1;
	st.param.b64 	[param1], %rd2;
	.param .b32 retval0;
	call.uni (retval0), 
	vprintf, 
	(
	param0, 
	param1
	);
	ld.param.b32 	%r31, [retval0];
	} // callseq 41
	bra.uni 	$L__BB1_79;
$L__BB1_75:
	mov.b32 	%r24, 24;
	st.local.v2.u32 	[%rd1], {%r24, %r1};
	mov.u64 	%rd24, $str;
	cvta.global.u64 	%rd25, %rd24;
	{ // callseq 39, 0
	.param .b64 param0;
	st.param.b64 	[param0], %rd25;
	.param .b64 param1;
	st.param.b64 	[param1], %rd2;
	.param .b32 retval0;
	call.uni (retval0), 
	vprintf, 
	(
	param0, 
	param1
	);
	ld.param.b32 	%r25, [retval0];
	} // callseq 39
	bra.uni 	$L__BB1_79;
$L__BB1_76:
	mov.b32 	%r18, 26;
	st.local.v2.u32 	[%rd1], {%r18, %r1};
	mov.u64 	%rd18, $str;
	cvta.global.u64 	%rd19, %rd18;
	{ // callseq 37, 0
	.param .b64 param0;
	st.param.b64 	[param0], %rd19;
	.param .b64 param1;
	st.param.b64 	[param1], %rd2;
	.param .b32 retval0;
	call.uni (retval0), 
	vprintf, 
	(
	param0, 
	param1
	);
	ld.param.b32 	%r19, [retval0];
	} // callseq 37
	bra.uni 	$L__BB1_79;
$L__BB1_77:
	mov.b32 	%r12, 28;
	st.local.v2.u32 	[%rd1], {%r12, %r1};
	mov.u64 	%rd12, $str;
	cvta.global.u64 	%rd13, %rd12;
	{ // callseq 35, 0
	.param .b64 param0;
	st.param.b64 	[param0], %rd13;
	.param .b64 param1;
	st.param.b64 	[param1], %rd2;
	.param .b32 retval0;
	call.uni (retval0), 
	vprintf, 
	(
	param0, 
	param1
	);
	ld.param.b32 	%r13, [retval0];
	} // callseq 35
	bra.uni 	$L__BB1_79;
$L__BB1_78:
	mov.b32 	%r6, 30;
	st.local.v2.u32 	[%rd1], {%r6, %r1};
	mov.u64 	%rd6, $str;
	cvta.global.u64 	%rd7, %rd6;
	{ // callseq 33, 0
	.param .b64 param0;
	st.param.b64 	[param0], %rd7;
	.param .b64 param1;
	st.param.b64 	[param1], %rd2;
	.param .b32 retval0;
	call.uni (retval0), 
	vprintf, 
	(
	param0, 
	param1
	);
	ld.param.b32 	%r7, [retval0];
	} // callseq 33
$L__BB1_79:
	ret;

}
	// .globl	_Z16shfl_down_kernelv
.visible .entry _Z16shfl_down_kernelv()
{
	.local .align 8 .b8 	__local_depot2[8];
	.reg .b64 	%SP;
	.reg .b64 	%SPL;
	.reg .pred 	%p<49>;
	.reg .b32 	%r<99>;
	.reg .b64 	%rd<99>;

	mov.u64 	%SPL, __local_depot2;
	cvta.local.u64 	%SP, %SPL;
	add.u64 	%rd2, %SP, 0;
	add.u64 	%rd1, %SPL, 0;
	mov.u32 	%r2, %tid.x;
	shfl.sync.down.b32	%r1|%p1, %r2, 10, 31, -1;
	setp.gt.s32 	%p2, %r2, 15;
	@%p2 bra 	$L__BB2_32;
	setp.gt.s32 	%p26, %r2, 7;
	@%p26 bra 	$L__BB2_17;
	setp.gt.s32 	%p38, %r2, 3;
	@%p38 bra 	$L__BB2_10;
	setp.gt.s32 	%p44, %r2, 1;
	@%p44 bra 	$L__BB2_7;
	setp.eq.s32 	%p47, %r2, 0;
	@%p47 bra 	$L__BB2_63;
	setp.eq.s32 	%p48, %r2, 1;
	@%p48 bra 	$L__BB2_6;
	bra.uni 	$L__BB2_79;
$L__BB2_6:
	mov.b32 	%r93, 1;
	st.local.v2.u32 	[%rd1], {%r93, %r1};
	mov.u64 	%rd93, $str;
	cvta.global.u64 	%rd94, %rd93;
	{ // callseq 94, 0
	.param .b64 param0;
	st.param.b64 	[param0], %rd94;
	.param .b64 param1;
	st.param.b64 	[param1], %rd2;
	.param .b32 retval0;
	call.uni (retval0), 
	vprintf, 
	(
	param0, 
	param1
	);
	ld.param.b32 	%r94, [retval0];
	} // callseq 94
	bra.uni 	$L__BB2_79;
$L__BB2_7:
	setp.eq.s32 	%p45, %r2, 2;
	@%p45 bra 	$L__BB2_64;
	setp.eq.s32 	%p46, %r2, 3;
	@%p46 bra 	$L__BB2_9;
	bra.uni 	$L__BB2_79;
$L__BB2_9:
	mov.b32 	%r87, 3;
	st.local.v2.u32 	[%rd1], {%r87, %r1};
	mov.u64 	%rd87, $str;
	cvta.global.u64 	%rd88, %rd87;
	{ // callseq 92, 0
	.param .b64 param0;
	st.param.b64 	[param0], %rd88;
	.param .b64 param1;
	st.param.b64 	[param1], %rd2;
	.param .b32 retval0;
	call.uni (retval0), 
	vprintf, 
	(
	param0, 
	param1
	);
	ld.param.b32 	%r88, [retval0];
	} // callseq 92
	bra.uni 	$L__BB2_79;
$L__BB2_10:
	setp.gt.s32 	%p39, %r2, 5;
	@%p39 bra 	$L__BB2_14;
	setp.eq.s32 	%p42, %r2, 4;
	@%p42 bra 	$L__BB2_65;
	setp.eq.s32 	%p43, %r2, 5;
	@%p43 bra 	$L__BB2_13;
	bra.uni 	$L__BB2_79;
$L__BB2_13:
	mov.b32 	%r81, 5;
	st.local.v2.u32 	[%rd1], {%r81, %r1};
	mov.u64 	%rd81, $str;
	cvta.global.u64 	%rd82, %rd81;
	{ // callseq 90, 0
	.param .b64 param0;
	st.param.b64 	[param0], %rd82;
	.param .b64 param1;
	st.param.b64 	[param1], %rd2;
	.param .b32 retval0;
	call.uni (retval0), 
	vprintf, 
	(
	param0, 
	param1
	);
	ld.param.b32 	%r82, [retval0];
	} // callseq 90
	bra.uni 	$L__BB2_79;
$L__BB2_14:
	setp.eq.s32 	%p40, %r2, 6;
	@%p40 bra 	$L__BB2_66;
	setp.eq.s32 	%p41, %r2, 7;
	@%p41 bra 	$L__BB2_16;
	bra.uni 	$L__BB2_79;
$L__BB2_16:
	mov.b32 	%r75, 7;
	st.local.v2.u32 	[%rd1], {%r75, %r1};
	mov.u64 	%rd75, $str;
	cvta.global.u64 	%rd76, %rd75;
	{ // callseq 88, 0
	.param .b64 param0;
	st.param.b64 	[param0], %rd76;
	.param .b64 param1;
	st.param.b64 	[param1], %rd2;
	.param .b32 retval0;
	call.uni (retval0), 
	vprintf, 
	(
	param0, 
	param1
	);
	ld.param.b32 	%r76, [retval0];
	} // callseq 88
	bra.uni 	$L__BB2_79;
$L__BB2_17:
	setp.gt.s32 	%p27, %r2, 11;
	@%p27 bra 	$L__BB2_25;
	setp.gt.s32 	%p33, %r2, 9;
	@%p33 bra 	$L__BB2_22;
	setp.eq.s32 	%p36, %r2, 8;
	@%p36 bra 	$L__BB2_67;
	setp.eq.s32 	%p37, %r2, 9;
	@%p37 bra 	$L__BB2_21;
	bra.uni 	$L__BB2_79;
$L__BB2_21:
	mov.b32 	%r69, 9;
	st.local.v2.u32 	[%rd1], {%r69, %r1};
	mov.u64 	%rd69, $str;
	cvta.global.u64 	%rd70, %rd69;
	{ // callseq 86, 0
	.param .b64 param0;
	st.param.b64 	[param0], %rd70;
	.param .b64 param1;
	st.param.b64 	[param1], %rd2;
	.param .b32 retval0;
	call.uni (retval0), 
	vprintf, 
	(
	param0, 
	param1
	);
	ld.param.b32 	%r70, [retval0];
	} // callseq 86
	bra.uni 	$L__BB2_79;
$L__BB2_22:
	setp.eq.s32 	%p34, %r2, 10;
	@%p34 bra 	$L__BB2_68;
	setp.eq.s32 	%p35, %r2, 11;
	@%p35 bra 	$L__BB2_24;
	bra.uni 	$L__BB2_79;
$L__BB2_24:
	mov.b32 	%r63, 11;
	st.local.v2.u32 	[%rd1], {%r63, %r1};
	mov.u64 	%rd63, $str;
	cvta.global.u64 	%rd64, %rd63;
	{ // callseq 84, 0
	.param .b64 param0;
	st.param.b64 	[param0], %rd64;
	.param .b64 param1;
	st.param.b64 	[param1], %rd2;
	.param .b32 retval0;
	call.uni (retval0), 
	vprintf, 
	(
	param0, 
	param1
	);
	ld.param.b32 	%r64, [retval0];
	} // callseq 84
	bra.uni 	$L__BB2_79;
$L__BB2_25:
	setp.gt.s32 	%p28, %r2, 13;
	@%p28 bra 	$L__BB2_29;
	setp.eq.s32 	%p31, %r2, 12;
	@%p31 bra 	$L__BB2_69;
	setp.eq.s32 	%p32, %r2, 13;
	@%p32 bra 	$L__BB2_28;
	bra.uni 	$L__BB2_79;
$L__BB2_28:
	mov.b32 	%r57, 13;
	st.local.v2.u32 	[%rd1], {%r57, %r1};
	mov.u64 	%rd57, $str;
	cvta.global.u64 	%rd58, %rd57;
	{ // callseq 82, 0
	.param .b64 param0;
	st.param.b64 	[param0], %rd58;
	.param .b64 param1;
	st.param.b64 	[param1], %rd2;
	.param .b32 retval0;
	call.uni (retval0), 
	vprintf, 
	(
	param0, 
	param1
	);
	ld.param.b32 	%r58, [retval0];
	} // callseq 82
	bra.uni 	$L__BB2_79;
$L__BB2_29:
	setp.eq.s32 	%p29, %r2, 14;
	@%p29 bra 	$L__BB2_70;
	setp.eq.s32 	%p30, %r2, 15;
	@%p30 bra 	$L__BB2_31;
	bra.uni 	$L__BB2_79;
$L__BB2_31:
	mov.b32 	%r51, 15;
	st.local.v2.u32 	[%rd1], {%r51, %r1};
	mov.u64 	%rd51, $str;
	cvta.global.u64 	%rd52, %rd51;
	{ // callseq 80, 0
	.param .b64 param0;
	st.param.b64 	[param0], %rd52;
	.param .b64 param1;
	st.param.b64 	[param1], %rd2;
	.param .b32 retval0;
	call.uni (retval0), 
	vprintf, 
	(
	param0, 
	param1
	);
	ld.param.b32 	%r52, [retval0];
	} // callseq 80
	bra.uni 	$L__BB2_79;
$L__BB2_32:
	setp.gt.s32 	%p3, %r2, 23;
	@%p3 bra 	$L__BB2_48;
	setp.gt.s32 	%p15, %r2, 19;
	@%p15 bra 	$L__BB2_41;
	setp.gt.s32 	%p21, %r2, 17;
	@%p21 bra 	$L__BB2_38;
	setp.eq.s32 	%p24, %r2, 16;
	@%p24 bra 	$L__BB2_71;
	setp.eq.s32 	%p25, %r2, 17;
	@%p25 bra 	$L__BB2_37;
	bra.uni 	$L__BB2_79;
$L__BB2_37:
	mov.b32 	%r45, 17;
	st.local.v2.u32 	[%rd1], {%r45, %r1};
	mov.u64 	%rd45, $str;
	cvta.global.u64 	%rd46, %rd45;
	{ // callseq 78, 0
	.param .b64 param0;
	st.param.b64 	[param0], %rd46;
	.param .b64 param1;
	st.param.b64 	[param1], %rd2;
	.param .b32 retval0;
	call.uni (retval0), 
	vprintf, 
	(
	param0, 
	param1
	);
	ld.param.b32 	%r46, [retval0];
	} // callseq 78
	bra.uni 	$L__BB2_79;
$L__BB2_38:
	setp.eq.s32 	%p22, %r2, 18;
	@%p22 bra 	$L__BB2_72;
	setp.eq.s32 	%p23, %r2, 19;
	@%p23 bra 	$L__BB2_40;
	bra.uni 	$L__BB2_79;
$L__BB2_40:
	mov.b32 	%r39, 19;
	st.local.v2.u32 	[%rd1], {%r39, %r1};
	mov.u64 	%rd39, $str;
	cvta.global.u64 	%rd40, %rd39;
	{ // callseq 76, 0
	.param .b64 param0;
	st.param.b64 	[param0], %rd40;
	.param .b64 param1;
	st.param.b64 	[param1], %rd2;
	.param .b32 retval0;
	call.uni (retval0), 
	vprintf, 
	(
	param0, 
	param1
	);
	ld.param.b32 	%r40, [retval0];
	} // callseq 76
	bra.uni 	$L__BB2_79;
$L__BB2_41:
	setp.gt.s32 	%p16, %r2, 21;
	@%p16 bra 	$L__BB2_45;
	setp.eq.s32 	%p19, %r2, 20;
	@%p19 bra 	$L__BB2_73;
	setp.eq.s32 	%p20, %r2, 21;
	@%p20 bra 	$L__BB2_44;
	bra.uni 	$L__BB2_79;
$L__BB2_44:
	mov.b32 	%r33, 21;
	st.local.v2.u32 	[%rd1], {%r33, %r1};
	mov.u64 	%rd33, $str;
	cvta.global.u64 	%rd34, %rd33;
	{ // callseq 74, 0
	.param .b64 param0;
	st.param.b64 	[param0], %rd34;
	.param .b64 param1;
	st.param.b64 	[param1], %rd2;
	.param .b32 retval0;
	call.uni (retval0), 
	vprintf, 
	(
	param0, 
	param1
	);
	ld.param.b32 	%r34, [retval0];
	} // callseq 74
	bra.uni 	$L__BB2_79;
$L__BB2_45:
	setp.eq.s32 	%p17, %r2, 22;
	@%p17 bra 	$L__BB2_74;
	setp.eq.s32 	%p18, %r2, 23;
	@%p18 bra 	$L__BB2_47;
	bra.uni 	$L__BB2_79;
$L__BB2_47:
	mov.b32 	%r27, 23;
	st.local.v2.u32 	[%rd1], {%r27, %r1};
	mov.u64 	%rd27, $str;
	cvta.global.u64 	%rd28, %rd27;
	{ // callseq 72, 0
	.param .b64 param0;
	st.param.b64 	[param0], %rd28;
	.param .b64 param1;
	st.param.b64 	[param1], %rd2;
	.param .b32 retval0;
	call.uni (retval0), 
	vprintf, 
	(
	param0, 
	param1
	);
	ld.param.b32 	%r28, [retval0];
	} // callseq 72
	bra.uni 	$L__BB2_79;
$L__BB2_48:
	setp.gt.s32 	%p4, %r2, 27;
	@%p4 bra 	$L__BB2_56;
	setp.gt.s32 	%p10, %r2, 25;
	@%p10 bra 	$L__BB2_53;
	setp.eq.s32 	%p13, %r2, 24;
	@%p13 bra 	$L__BB2_75;
	setp.eq.s32 	%p14, %r2, 25;
	@%p14 bra 	$L__BB2_52;
	bra.uni 	$L__BB2_79;
$L__BB2_52:
	mov.b32 	%r21, 25;
	st.local.v2.u32 	[%rd1], {%r21, %r1};
	mov.u64 	%rd21, $str;
	cvta.global.u64 	%rd22, %rd21;
	{ // callseq 70, 0
	.param .b64 param0;
	st.param.b64 	[param0], %rd22;
	.param .b64 param1;
	st.param.b64 	[param1], %rd2;
	.param .b32 retval0;
	call.uni (retval0), 
	vprintf, 
	(
	param0, 
	param1
	);
	ld.param.b32 	%r22, [retval0];
	} // callseq 70
	bra.uni 	$L__BB2_79;
$L__BB2_53:
	setp.eq.s32 	%p11, %r2, 26;
	@%p11 bra 	$L__BB2_76;
	setp.eq.s32 	%p12, %r2, 27;
	@%p12 bra 	$L__BB2_55;
	bra.uni 	$L__BB2_79;
$L__BB2_55:
	mov.b32 	%r15, 27;
	st.local.v2.u32 	[%rd1], {%r15, %r1};
	mov.u64 	%rd15, $str;
	cvta.global.u64 	%rd16, %rd15;
	{ // callseq 68, 0
	.param .b64 param0;
	st.param.b64 	[param0], %rd16;
	.param .b64 param1;
	st.param.b64 	[param1], %rd2;
	.param .b32 retval0;
	call.uni (retval0), 
	vprintf, 
	(
	param0, 
	param1
	);
	ld.param.b32 	%r16, [retval0];
	} // callseq 68
	bra.uni 	$L__BB2_79;
$L__BB2_56:
	setp.gt.s32 	%p5, %r2, 29;
	@%p5 bra 	$L__BB2_60;
	setp.eq.s32 	%p8, %r2, 28;
	@%p8 bra 	$L__BB2_77;
	setp.eq.s32 	%p9, %r2, 29;
	@%p9 bra 	$L__BB2_59;
	bra.uni 	$L__BB2_79;
$L__BB2_59:
	mov.b32 	%r9, 29;
	st.local.v2.u32 	[%rd1], {%r9, %r1};
	mov.u64 	%rd9, $str;
	cvta.global.u64 	%rd10, %rd9;
	{ // callseq 66, 0
	.param .b64 param0;
	st.param.b64 	[param0], %rd10;
	.param .b64 param1;
	st.param.b64 	[param1], %rd2;
	.param .b32 retval0;
	call.uni (retval0), 
	vprintf, 
	(
	param0, 
	param1
	);
	ld.param.b32 	%r10, [retval0];
	} // callseq 66
	bra.uni 	$L__BB2_79;
$L__BB2_60:
	setp.eq.s32 	%p6, %r2, 30;
	@%p6 bra 	$L__BB2_78;
	setp.eq.s32 	%p7, %r2, 31;
	@%p7 bra 	$L__BB2_62;
	bra.uni 	$L__BB2_79;
$L__BB2_62:
	mov.b32 	%r3, 31;
	st.local.v2.u32 	[%rd1], {%r3, %r1};
	mov.u64 	%rd3, $str;
	cvta.global.u64 	%rd4, %rd3;
	{ // callseq 64, 0
	.param .b64 param0;
	st.param.b64 	[param0], %rd4;
	.param .b64 param1;
	st.param.b64 	[param1], %rd2;
	.param .b32 retval0;
	call.uni (retval0), 
	vprintf, 
	(
	param0, 
	param1
	);
	ld.param.b32 	%r4, [retval0];
	} // callseq 64
	bra.uni 	$L__BB2_79;
$L__BB2_63:
	mov.b32 	%r96, 0;
	st.local.v2.u32 	[%rd1], {%r96, %r1};
	mov.u64 	%rd96, $str;
	cvta.global.u64 	%rd97, %rd96;
	{ // callseq 95, 0
	.param .b64 param0;
	st.param.b64 	[param0], %rd97;
	.param .b64 param1;
	st.param.b64 	[param1], %rd2;
	.param .b32 retval0;
	call.uni (retval0), 
	vprintf, 
	(
	param0, 
	param1
	);
	ld.param.b32 	%r97, [retval0];
	} // callseq 95
	bra.uni 	$L__BB2_79;
$L__BB2_64:
	mov.b32 	%r90, 2;
	st.local.v2.u32 	[%rd1], {%r90, %r1};
	mov.u64 	%rd90, $str;
	cvta.global.u64 	%rd91, %rd90;
	{ // callseq 93, 0
	.param .b64 param0;
	st.param.b64 	[param0], %rd91;
	.param .b64 param1;
	st.param.b64 	[param1], %rd2;
	.param .b32 retval0;
	call.uni (retval0), 
	vprintf, 
	(
	param0, 
	param1
	);
	ld.param.b32 	%r91, [retval0];
	} // callseq 93
	bra.uni 	$L__BB2_79;
$L__BB2_65:
	mov.b32 	%r84, 4;
	st.local.v2.u32 	[%rd1], {%r84, %r1};
	mov.u64 	%rd84, $str;
	cvta.global.u64 	%rd85, %rd84;
	{ // callseq 91, 0
	.param .b64 param0;
	st.param.b64 	[param0], %rd85;
	.param .b64 param1;
	st.param.b64 	[param1], %rd2;
	.param .b32 retval0;
	call.uni (retval0), 
	vprintf, 
	(
	param0, 
	param1
	);
	ld.param.b32 	%r85, [retval0];
	} // callseq 91
	bra.uni 	$L__BB2_79;
$L__BB2_66:
	mov.b32 	%r78, 6;
	st.local.v2.u32 	[%rd1], {%r78, %r1};
	mov.u64 	%rd78, $str;
	cvta.global.u64 	%rd79, %rd78;
	{ // callseq 89, 0
	.param .b64 param0;
	st.param.b64 	[param0], %rd79;
	.param .b64 param1;
	st.param.b64 	[param1], %rd2;
	.param .b32 retval0;
	call.uni (retval0), 
	vprintf, 
	(
	param0, 
	param1
	);
	ld.param.b32 	%r79, [retval0];
	} // callseq 89
	bra.uni 	$L__BB2_79;
$L__BB2_67:
	mov.b32 	%r72, 8;
	st.local.v2.u32 	[%rd1], {%r72, %r1};
	mov.u64 	%rd72, $str;
	cvta.global.u64 	%rd73, %rd72;
	{ // callseq 87, 0
	.param .b64 param0;
	st.param.b64 	[param0], %rd73;
	.param .b64 param1;
	st.param.b64 	[param1], %rd2;
	.param .b32 retval0;
	call.uni (retval0), 
	vprintf, 
	(
	param0, 
	param1
	);
	ld.param.b32 	%r73, [retval0];
	} // callseq 87
	bra.uni 	$L__BB2_79;
$L__BB2_68:
	mov.b32 	%r66, 10;
	st.local.v2.u32 	[%rd1], {%r66, %r1};
	mov.u64 	%rd66, $str;
	cvta.global.u64 	%rd67, %rd66;
	{ // callseq 85, 0
	.param .b64 param0;
	st.param.b64 	[param0], %rd67;
	.param .b64 param1;
	st.param.b64 	[param1], %rd2;
	.param .b32 retval0;
	call.uni (retval0), 
	vprintf, 
	(
	param0, 
	param1
	);
	ld.param.b32 	%r67, [retval0];
	} // callseq 85
	bra.uni 	$L__BB2_79;
$L__BB2_69:
	mov.b32 	%r60, 12;
	st.local.v2.u32 	[%rd1], {%r60, %r1};
	mov.u64 	%rd60, $str;
	cvta.global.u64 	%rd61, %rd60;
	{ // callseq 83, 0
	.param .b64 param0;
	st.param.b64 	[param0], %rd61;
	.param .b64 param1;
	st.param.b64 	[param1], %rd2;
	.param .b32 retval0;
	call.uni (retval0), 
	vprintf, 
	(
	param0, 
	param1
	);
	ld.param.b32 	%r61, [retval0];
	} // callseq 83
	bra.uni 	$L__BB2_79;
$L__BB2_70:
	mov.b32 	%r54, 14;
	st.local.v2.u32 	[%rd1], {%r54, %r1};
	mov.u64 	%rd54, $str;
	cvta.global.u64 	%rd55, %rd54;
	{ // callseq 81, 0
	.param .b64 param0;
	st.param.b64 	[param0], %rd55;
	.param .b64 param1;
	st.param.b64 	[param1], %rd2;
	.param .b32 retval0;
	call.uni (retval0), 
	vprintf, 
	(
	param0, 
	param1
	);
	ld.param.b32 	%r55, [retval0];
	} // callseq 81
	bra.uni 	$L__BB2_79;
$L__BB2_71:
	mov.b32 	%r48, 16;
	st.local.v2.u32 	[%rd1], {%r48, %r1};
	mov.u64 	%rd48, $str;
	cvta.global.u64 	%rd49, %rd48;
	{ // callseq 79, 0
	.param .b64 param0;
	st.param.b64 	[param0], %rd49;
	.param .b64 param1;
	st.param.b64 	[param1], %rd2;
	.param .b32 retval0;
	call.uni (retval0), 
	vprintf, 
	(
	param0, 
	param1
	);
	ld.param.b32 	%r49, [retval0];
	} // callseq 79
	bra.uni 	$L__BB2_79;
$L__BB2_72:
	mov.b32 	%r42, 18;
	st.local.v2.u32 	[%rd1], {%r42, %r1};
	mov.u64 	%rd42, $str;
	cvta.global.u64 	%rd43, %rd42;
	{ // callseq 77, 0
	.param .b64 param0;
	st.param.b64 	[param0], %rd43;
	.param .b64 param1;
	st.param.b64 	[param1], %rd2;
	.param .b32 retval0;
	call.uni (retval0), 
	vprintf, 
	(
	param0, 
	param1
	);
	ld.param.b32 	%r43, [retval0];
	} // callseq 77
	bra.uni 	$L__BB2_79;
$L__BB2_73:
	mov.b32 	%r36, 20;
	st.local.v2.u32 	[%rd1], {%r36, %r1};
	mov.u64 	%rd36, $str;
	cvta.global.u64 	%rd37, %rd36;
	{ // callseq 75, 0
	.param .b64 param0;
	st.param.b64 	[param0], %rd37;
	.param .b64 param1;
	st.param.b64 	[param1], %rd2;
	.param .b32 retval0;
	call.uni (retval0), 
	vprintf, 
	(
	param0, 
	param1
	);
	ld.param.b32 	%r37, [retval0];
	} // callseq 75
	bra.uni 	$L__BB2_79;
$L__BB2_74:
	mov.b32 	%r30, 22;
	st.local.v2.u32 	[%rd1], {%r30, %r1};
	mov.u64 	%rd30, $str;
	cvta.global.u64 	%rd31, %rd30;
	{ // callseq 73, 0
	.param .b64 param0;
	st.param.b64 	[param0], %rd31;
	.param .b64 param1;
	st.param.b64 	[param1], %rd2;
	.param .b32 retval0;
	call.uni (retval0), 
	vprintf, 
	(
	param0, 
	param1
	);
	ld.param.b32 	%r31, [retval0];
	} // callseq 73
	bra.uni 	$L__BB2_79;
$L__BB2_75:
	mov.b32 	%r24, 24;
	st.local.v2.u32 	[%rd1], {%r24, %r1};
	mov.u64 	%rd24, $str;
	cvta.global.u64 	%rd25, %rd24;
	{ // callseq 71, 0
	.param .b64 param0;
	st.param.b64 	[param0], %rd25;
	.param .b64 param1;
	st.param.b64 	[param1], %rd2;
	.param .b32 retval0;
	call.uni (retval0), 
	vprintf, 
	(
	param0, 
	param1
	);
	ld.param.b32 	%r25, [retval0];
	} // callseq 71
	bra.uni 	$L__BB2_79;
$L__BB2_76:
	mov.b32 	%r18, 26;
	st.local.v2.u32 	[%rd1], {%r18, %r1};
	mov.u64 	%rd18, $str;
	cvta.global.u64 	%rd19, %rd18;
	{ // callseq 69, 0
	.param .b64 param0;
	st.param.b64 	[param0], %rd19;
	.param .b64 param1;
	st.param.b64 	[param1], %rd2;
	.param .b32 retval0;
	call.uni (retval0), 
	vprintf, 
	(
	param0, 
	param1
	);
	ld.param.b32 	%r19, [retval0];
	} // callseq 69
	bra.uni 	$L__BB2_79;
$L__BB2_77:
	mov.b32 	%r12, 28;
	st.local.v2.u32 	[%rd1], {%r12, %r1};
	mov.u64 	%rd12, $str;
	cvta.global.u64 	%rd13, %rd12;
	{ // callseq 67, 0
	.param .b64 param0;
	st.param.b64 	[param0], %rd13;
	.param .b64 param1;
	st.param.b64 	[param1], %rd2;
	.param .b32 retval0;
	call.uni (retval0), 
	vprintf, 
	(
	param0, 
	param1
	);
	ld.param.b32 	%r13, [retval0];
	} // callseq 67
	bra.uni 	$L__BB2_79;
$L__BB2_78:
	mov.b32 	%r6, 30;
	st.local.v2.u32 	[%rd1], {%r6, %r1};
	mov.u64 	%rd6, $str;
	cvta.global.u64 	%rd7, %rd6;
	{ // callseq 65, 0
	.param .b64 param0;
	st.param.b64 	[param0], %rd7;
	.param .b64 param1;
	st.param.b64 	[param1], %rd2;
	.param .b32 retval0;
	call.uni (retval0), 
	vprintf, 
	(
	param0, 
	param1
	);
	ld.param.b32 	%r7, [retval0];
	} // callseq 65
$L__BB2_79:
	ret;

}
	// .globl	_Z18ballot_sync_kernelv
.visible .entry _Z18ballot_sync_kernelv()
{
	.local .align 8 .b8 	__local_depot3[8];
	.reg .b64 	%SP;
	.reg .b64 	%SPL;
	.reg .pred 	%p<51>;
	.reg .b32 	%r<101>;
	.reg .b64 	%rd<99>;

	mov.u64 	%SPL, __local_depot3;
	cvta.local.u64 	%SP, %SPL;
	add.u64 	%rd2, %SP, 0;
	add.u64 	%rd1, %SPL, 0;
	mov.u32 	%r2, %tid.x;
	and.b32  	%r3, %r2, 1;
	setp.eq.b32 	%p1, %r3, 1;
	not.pred 	%p2, %p1;
	mov.b32 	%r4, -1;
	vote.sync.ballot.b32 	%r1, %p2, %r4;
	setp.gt.s32 	%p4, %r2, 15;
	@%p4 bra 	$L__BB3_32;
	setp.gt.s32 	%p28, %r2, 7;
	@%p28 bra 	$L__BB3_17;
	setp.gt.s32 	%p40, %r2, 3;
	@%p40 bra 	$L__BB3_10;
	setp.gt.s32 	%p46, %r2, 1;
	@%p46 bra 	$L__BB3_7;
	setp.eq.s32 	%p49, %r2, 0;
	@%p49 bra 	$L__BB3_63;
	setp.eq.s32 	%p50, %r2, 1;
	@%p50 bra 	$L__BB3_6;
	bra.uni 	$L__BB3_79;
$L__BB3_6:
	mov.b32 	%r95, 1;
	st.local.v2.u32 	[%rd1], {%r95, %r1};
	mov.u64 	%rd93, $str;
	cvta.global.u64 	%rd94, %rd93;
	{ // callseq 126, 0
	.param .b64 param0;
	st.param.b64 	[param0], %rd94;
	.param .b64 param1;
	st.param.b64 	[param1], %rd2;
	.param .b32 retval0;
	call.uni (retval0), 
	vprintf, 
	(
	param0, 
	param1
	);
	ld.param.b32 	%r96, [retval0];
	} // callseq 126
	bra.uni 	$L__BB3_79;
$L__BB3_7:
	setp.eq.s32 	%p47, %r2, 2;
	@%p47 bra 	$L__BB3_64;
	setp.eq.s32 	%p48, %r2, 3;
	@%p48 bra 	$L__BB3_9;
	bra.uni 	$L__BB3_79;
$L__BB3_9:
	mov.b32 	%r89, 3;
	st.local.v2.u32 	[%rd1], {%r89, %r1};
	mov.u64 	%rd87, $str;
	cvta.global.u64 	%rd88, %rd87;
	{ // callseq 124, 0
	.param .b64 param0;
	st.param.b64 	[param0], %rd88;
	.param .b64 param1;
	st.param.b64 	[param1], %rd2;
	.param .b32 retval0;
	call.uni (retval0), 
	vprintf, 
	(
	param0, 
	param1
	);
	ld.param.b32 	%r90, [retval0];
	} // callseq 124
	bra.uni 	$L__BB3_79;
$L__BB3_10:
	setp.gt.s32 	%p41, %r2, 5;
	@%p41 bra 	$L__BB3_14;
	setp.eq.s32 	%p44, %r2, 4;
	@%p44 bra 	$L__BB3_65;
	setp.eq.s32 	%p45, %r2, 5;
	@%p45 bra 	$L__BB3_13;
	bra.uni 	$L__BB3_79;
$L__BB3_13:
	mov.b32 	%r83, 5;
	st.local.v2.u32 	[%rd1], {%r83, %r1};
	mov.u64 	%rd81, $str;
	cvta.global.u64 	%rd82, %rd81;
	{ // callseq 122, 0
	.param .b64 param0;
	st.param.b64 	[param0], %rd82;
	.param .b64 param1;
	st.param.b64 	[param1], %rd2;
	.param .b32 retval0;
	call.uni (retval0), 
	vprintf, 
	(
	param0, 
	param1
	);
	ld.param.b32 	%r84, [retval0];
	} // callseq 122
	bra.uni 	$L__BB3_79;
$L__BB3_14:
	setp.eq.s32 	%p42, %r2, 6;
	@%p42 bra 	$L__BB3_66;
	setp.eq.s32 	%p43, %r2, 7;
	@%p43 bra 	$L__BB3_16;
	bra.uni 	$L__BB3_79;
$L__BB3_16:
	mov.b32 	%r77, 7;
	st.local.v2.u32 	[%rd1], {%r77, %r1};
	mov.u64 	%rd75, $str;
	cvta.global.u64 	%rd76, %rd75;
	{ // callseq 120, 0
	.param .b64 param0;
	st.param.b64 	[param0], %rd76;
	.param .b64 param1;
	st.param.b64 	[param1], %rd2;
	.param .b32 retval0;
	call.uni (retval0), 
	vprintf, 
	(
	param0, 
	param1
	);
	ld.param.b32 	%r78, [retval0];
	} // callseq 120
	bra.uni 	$L__BB3_79;
$L__BB3_17:
	setp.gt.s32 	%p29, %r2, 11;
	@%p29 bra 	$L__BB3_25;
	setp.gt.s32 	%p35, %r2, 9;
	@%p35 bra 	$L__BB3_22;
	setp.eq.s32 	%p38, %r2, 8;
	@%p38 bra 	$L__BB3_67;
	setp.eq.s32 	%p39, %r2, 9;
	@%p39 bra 	$L__BB3_21;
	bra.uni 	$L__BB3_79;
$L__BB3_21:
	mov.b32 	%r71, 9;
	st.local.v2.u32 	[%rd1], {%r71, %r1};
	mov.u64 	%rd69, $str;
	cvta.global.u64 	%rd70, %rd69;
	{ // callseq 118, 0
	.param .b64 param0;
	st.param.b64 	[param0], %rd70;
	.param .b64 param1;
	st.param.b64 	[param1], %rd2;
	.param .b32 retval0;
	call.uni (retval0), 
	vprintf, 
	(
	param0, 
	param1
	);
	ld.param.b32 	%r72, [retval0];
	} // callseq 118
	bra.uni 	$L__BB3_79;
$L__BB3_22:
	setp.eq.s32 	%p36, %r2, 10;
	@%p36 bra 	$L__BB3_68;
	setp.eq.s32 	%p37, %r2, 11;
	@%p37 bra 	$L__BB3_24;
	bra.uni 	$L__BB3_79;
$L__BB3_24:
	mov.b32 	%r65, 11;
	st.local.v2.u32 	[%rd1], {%r65, %r1};
	mov.u64 	%rd63, $str;
	cvta.global.u64 	%rd64, %rd63;
	{ // callseq 116, 0
	.param .b64 param0;
	st.param.b64 	[param0], %rd64;
	.param .b64 param1;
	st.param.b64 	[param1], %rd2;
	.param .b32 retval0;
	call.uni (retval0), 
	vprintf, 
	(
	param0, 
	param1
	);
	ld.param.b32 	%r66, [retval0];
	} // callseq 116
	bra.uni 	$L__BB3_79;
$L__BB3_25:
	setp.gt.s32 	%p30, %r2, 13;
	@%p30 bra 	$L__BB3_29;
	setp.eq.s32 	%p33, %r2, 12;
	@%p33 bra 	$L__BB3_69;
	setp.eq.s32 	%p34, %r2, 13;
	@%p34 bra 	$L__BB3_28;
	bra.uni 	$L__BB3_79;
$L__BB3_28:
	mov.b32 	%r59, 13;
	st.local.v2.u32 	[%rd1], {%r59, %r1};
	mov.u64 	%rd57, $str;
	cvta.global.u64 	%rd58, %rd57;
	{ // callseq 114, 0
	.param .b64 param0;
	st.param.b64 	[param0], %rd58;
	.param .b64 param1;
	st.param.b64 	[param1], %rd2;
	.param .b32 retval0;
	call.uni (retval0), 
	vprintf, 
	(
	param0, 
	param1
	);
	ld.param.b32 	%r60, [retval0];
	} // callseq 114
	bra.uni 	$L__BB3_79;
$L__BB3_29:
	setp.eq.s32 	%p31, %r2, 14;
	@%p31 bra 	$L__BB3_70;
	setp.eq.s32 	%p32, %r2, 15;
	@%p32 bra 	$L__BB3_31;
	bra.uni 	$L__BB3_79;
$L__BB3_31:
	mov.b32 	%r53, 15;
	st.local.v2.u32 	[%rd1], {%r53, %r1};
	mov.u64 	%rd51, $str;
	cvta.global.u64 	%rd52, %rd51;
	{ // callseq 112, 0
	.param .b64 param0;
	st.param.b64 	[param0], %rd52;
	.param .b64 param1;
	st.param.b64 	[param1], %rd2;
	.param .b32 retval0;
	call.uni (retval0), 
	vprintf, 
	(
	param0, 
	param1
	);
	ld.param.b32 	%r54, [retval0];
	} // callseq 112
	bra.uni 	$L__BB3_79;
$L__BB3_32:
	setp.gt.s32 	%p5, %r2, 23;
	@%p5 bra 	$L__BB3_48;
	setp.gt.s32 	%p17, %r2, 19;
	@%p17 bra 	$L__BB3_41;
	setp.gt.s32 	%p23, %r2, 17;
	@%p23 bra 	$L__BB3_38;
	setp.eq.s32 	%p26, %r2, 16;
	@%p26 bra 	$L__BB3_71;
	setp.eq.s32 	%p27, %r2, 17;
	@%p27 bra 	$L__BB3_37;
	bra.uni 	$L__BB3_79;
$L__BB3_37:
	mov.b32 	%r47, 17;
	st.local.v2.u32 	[%rd1], {%r47, %r1};
	mov.u64 	%rd45, $str;
	cvta.global.u64 	%rd46, %rd45;
	{ // callseq 110, 0
	.param .b64 param0;
	st.param.b64 	[param0], %rd46;
	.param .b64 param1;
	st.param.b64 	[param1], %rd2;
	.param .b32 retval0;
	call.uni (retval0), 
	vprintf, 
	(
	param0, 
	param1
	);
	ld.param.b32 	%r48, [retval0];
	} // callseq 110
	bra.uni 	$L__BB3_79;
$L__BB3_38:
	setp.eq.s32 	%p24, %r2, 18;
	@%p24 bra 	$L__BB3_72;
	setp.eq.s32 	%p25, %r2, 19;
	@%p25 bra 	$L__BB3_40;
	bra.uni 	$L__BB3_79;
$L__BB3_40:
	mov.b32 	%r41, 19;
	st.local.v2.u32 	[%rd1], {%r41, %r1};
	mov.u64 	%rd39, $str;
	cvta.global.u64 	%rd40, %rd39;
	{ // callseq 108, 0
	.param .b64 param0;
	st.param.b64 	[param0], %rd40;
	.param .b64 param1;
	st.param.b64 	[param1], %rd2;
	.param .b32 retval0;
	call.uni (retval0), 
	vprintf, 
	(
	param0, 
	param1
	);
	ld.param.b32 	%r42, [retval0];
	} // callseq 108
	bra.uni 	$L__BB3_79;
$L__BB3_41:
	setp.gt.s32 	%p18, %r2, 21;
	@%p18 bra 	$L__BB3_45;
	setp.eq.s32 	%p21, %r2, 20;
	@%p21 bra 	$L__BB3_73;
	setp.eq.s32 	%p22, %r2, 21;
	@%p22 bra 	$L__BB3_44;
	bra.uni 	$L__BB3_79;
$L__BB3_44:
	mov.b32 	%r35, 21;
	st.local.v2.u32 	[%rd1], {%r35, %r1};
	mov.u64 	%rd33, $str;
	cvta.global.u64 	%rd34, %rd33;
	{ // callseq 106, 0
	.param .b64 param0;
	st.param.b64 	[param0], %rd34;
	.param .b64 param1;
	st.param.b64 	[param1], %rd2;
	.param .b32 retval0;
	call.uni (retval0), 
	vprintf, 
	(
	param0, 
	param1
	);
	ld.param.b32 	%r36, [retval0];
	} // callseq 106
	bra.uni 	$L__BB3_79;
$L__BB3_45:
	setp.eq.s32 	%p19, %r2, 22;
	@%p19 bra 	$L__BB3_74;
	setp.eq.s32 	%p20, %r2, 23;
	@%p20 bra 	$L__BB3_47;
	bra.uni 	$L__BB3_79;
$L__BB3_47:
	mov.b32 	%r29, 23;
	st.local.v2.u32 	[%rd1], {%r29, %r1};
	mov.u64 	%rd27, $str;
	cvta.global.u64 	%rd28, %rd27;
	{ // callseq 104, 0
	.param .b64 param0;
	st.param.b64 	[param0], %rd28;
	.param .b64 param1;
	st.param.b64 	[param1], %rd2;
	.param .b32 retval0;
	call.uni (retval0), 
	vprintf, 
	(
	param0, 
	param1
	);
	ld.param.b32 	%r30, [retval0];
	} // callseq 104
	bra.uni 	$L__BB3_79;
$L__BB3_48:
	setp.gt.s32 	%p6, %r2, 27;
	@%p6 bra 	$L__BB3_56;
	setp.gt.s32 	%p12, %r2, 25;
	@%p12 bra 	$L__BB3_53;
	setp.eq.s32 	%p15, %r2, 24;
	@%p15 bra 	$L__BB3_75;
	setp.eq.s32 	%p16, %r2, 25;
	@%p16 bra 	$L__BB3_52;
	bra.uni 	$L__BB3_79;
$L__BB3_52:
	mov.b32 	%r23, 25;
	st.local.v2.u32 	[%rd1], {%r23, %r1};
	mov.u64 	%rd21, $str;
	cvta.global.u64 	%rd22, %rd21;
	{ // callseq 102, 0
	.param .b64 param0;
	st.param.b64 	[param0], %rd22;
	.param .b64 param1;
	st.param.b64 	[param1], %rd2;
	.param .b32 retval0;
	call.uni (retval0), 
	vprintf, 
	(
	param0, 
	param1
	);
	ld.param.b32 	%r24, [retval0];
	} // callseq 102
	bra.uni 	$L__BB3_79;
$L__BB3_53:
	setp.eq.s32 	%p13, %r2, 26;
	@%p13 bra 	$L__BB3_76;
	setp.eq.s32 	%p14, %r2, 27;
	@%p14 bra 	$L__BB3_55;
	bra.uni 	$L__BB3_79;
$L__BB3_55:
	mov.b32 	%r17, 27;
	st.local.v2.u32 	[%rd1], {%r17, %r1};
	mov.u64 	%rd15, $str;
	cvta.global.u64 	%rd16, %rd15;
	{ // callseq 100, 0
	.param .b64 param0;
	st.param.b64 	[param0], %rd16;
	.param .b64 param1;
	st.param.b64 	[param1], %rd2;
	.param .b32 retval0;
	call.uni (retval0), 
	vprintf, 
	(
	param0, 
	param1
	);
	ld.param.b32 	%r18, [retval0];
	} // callseq 100
	bra.uni 	$L__BB3_79;
$L__BB3_56:
	setp.gt.s32 	%p7, %r2, 29;
	@%p7 bra 	$L__BB3_60;
	setp.eq.s32 	%p10, %r2, 28;
	@%p10 bra 	$L__BB3_77;
	setp.eq.s32 	%p11, %r2, 29;
	@%p11 bra 	$L__BB3_59;
	bra.uni 	$L__BB3_79;
$L__BB3_59:
	mov.b32 	%r11, 29;
	st.local.v2.u32 	[%rd1], {%r11, %r1};
	mov.u64 	%rd9, $str;
	cvta.global.u64 	%rd10, %rd9;
	{ // callseq 98, 0
	.param .b64 param0;
	st.param.b64 	[param0], %rd10;
	.param .b64 param1;
	st.param.b64 	[param1], %rd2;
	.param .b32 retval0;
	call.uni (retval0), 
	vprintf, 
	(
	param0, 
	param1
	);
	ld.param.b32 	%r12, [retval0];
	} // callseq 98
	bra.uni 	$L__BB3_79;
$L__BB3_60:
	setp.eq.s32 	%p8, %r2, 30;
	@%p8 bra 	$L__BB3_78;
	setp.eq.s32 	%p9, %r2, 31;
	@%p9 bra 	$L__BB3_62;
	bra.uni 	$L__BB3_79;
$L__BB3_62:
	mov.b32 	%r5, 31;
	st.local.v2.u32 	[%rd1], {%r5, %r1};
	mov.u64 	%rd3, $str;
	cvta.global.u64 	%rd4, %rd3;
	{ // callseq 96, 0
	.param .b64 param0;
	st.param.b64 	[param0], %rd4;
	.param .b64 param1;
	st.param.b64 	[param1], %rd2;
	.param .b32 retval0;
	call.uni (retval0), 
	vprintf, 
	(
	param0, 
	param1
	);
	ld.param.b32 	%r6, [retval0];
	} // callseq 96
	bra.uni 	$L__BB3_79;
$L__BB3_63:
	mov.b32 	%r98, 0;
	st.local.v2.u32 	[%rd1], {%r98, %r1};
	mov.u64 	%rd96, $str;
	cvta.global.u64 	%rd97, %rd96;
	{ // callseq 127, 0
	.param .b64 param0;
	st.param.b64 	[param0], %rd97;
	.param .b64 param1;
	st.param.b64 	[param1], %rd2;
	.param .b32 retval0;
	call.uni (retval0), 
	vprintf, 
	(
	param0, 
	param1
	);
	ld.param.b32 	%r99, [retval0];
	} // callseq 127
	bra.uni 	$L__BB3_79;
$L__BB3_64:
	mov.b32 	%r92, 2;
	st.local.v2.u32 	[%rd1], {%r92, %r1};
	mov.u64 	%rd90, $str;
	cvta.global.u64 	%rd91, %rd90;
	{ // callseq 125, 0
	.param .b64 param0;
	st.param.b64 	[param0], %rd91;
	.param .b64 param1;
	st.param.b64 	[param1], %rd2;
	.param .b32 retval0;
	call.uni (retval0), 
	vprintf, 
	(
	param0, 
	param1
	);
	ld.param.b32 	%r93, [retval0];
	} // callseq 125
	bra.uni 	$L__BB3_79;
$L__BB3_65:
	mov.b32 	%r86, 4;
	st.local.v2.u32 	[%rd1], {%r86, %r1};
	mov.u64 	%rd84, $str;
	cvta.global.u64 	%rd85, %rd84;
	{ // callseq 123, 0
	.param .b64 param0;
	st.param.b64 	[param0], %rd85;
	.param .b64 param1;
	st.param.b64 	[param1], %rd2;
	.param .b32 retval0;
	call.uni (retval0), 
	vprintf, 
	(
	param0, 
	param1
	);
	ld.param.b32 	%r87, [retval0];
	} // callseq 123
	bra.uni 	$L__BB3_79;
$L__BB3_66:
	mov.b32 	%r80, 6;
	st.local.v2.u32 	[%rd1], {%r80, %r1};
	mov.u64 	%rd78, $str;
	cvta.global.u64 	%rd79, %rd78;
	{ // callseq 121, 0
	.param .b64 param0;
	st.param.b64 	[param0], %rd79;
	.param .b64 param1;
	st.param.b64 	[param1], %rd2;
	.param .b32 retval0;
	call.uni (retval0), 
	vprintf, 
	(
	param0, 
	param1
	);
	ld.param.b32 	%r81, [retval0];
	} // callseq 121
	bra.uni 	$L__BB3_79;
$L__BB3_67:
	mov.b32 	%r74, 8;
	st.local.v2.u32 	[%rd1], {%r74, %r1};
	mov.u64 	%rd72, $str;
	cvta.global.u64 	%rd73, %rd72;
	{ // callseq 119, 0
	.param .b64 param0;
	st.param.b64 	[param0], %rd73;
	.param .b64 param1;
	st.param.b64 	[param1], %rd2;
	.param .b32 retval0;
	call.uni (retval0), 
	vprintf, 
	(
	param0, 
	param1
	);
	ld.param.b32 	%r75, [retval0];
	} // callseq 119
	bra.uni 	$L__BB3_79;
$L__BB3_68:
	mov.b32 	%r68, 10;
	st.local.v2.u32 	[%rd1], {%r68, %r1};
	mov.u64 	%rd66, $str;
	cvta.global.u64 	%rd67, %rd66;
	{ // callseq 117, 0
	.param .b64 param0;
	st.param.b64 	[param0], %rd67;
	.param .b64 param1;
	st.param.b64 	[param1], %rd2;
	.param .b32 retval0;
	call.uni (retval0), 
	vprintf, 
	(
	param0, 
	param1
	);
	ld.param.b32 	%r69, [retval0];
	} // callseq 117
	bra.uni 	$L__BB3_79;
$L__BB3_69:
	mov.b32 	%r62, 12;
	st.local.v2.u32 	[%rd1], {%r62, %r1};
	mov.u64 	%rd60, $str;
	cvta.global.u64 	%rd61, %rd60;
	{ // callseq 115, 0
	.param .b64 param0;
	st.param.b64 	[param0], %rd61;
	.param .b64 param1;
	st.param.b64 	[param1], %rd2;
	.param .b32 retval0;
	call.uni (retval0), 
	vprintf, 
	(
	param0, 
	param1
	);
	ld.param.b32 	%r63, [retval0];
	} // callseq 115
	bra.uni 	$L__BB3_79;
$L__BB3_70:
	mov.b32 	%r56, 14;
	st.local.v2.u32 	[%rd1], {%r56, %r1};
	mov.u64 	%rd54, $str;
	cvta.global.u64 	%rd55, %rd54;
	{ // callseq 113, 0
	.param .b64 param0;
	st.param.b64 	[param0], %rd55;
	.param .b64 param1;
	st.param.b64 	[param1], %rd2;
	.param .b32 retval0;
	call.uni (retval0), 
	vprintf, 
	(
	param0, 
	param1
	);
	ld.param.b32 	%r57, [retval0];
	} // callseq 113
	bra.uni 	$L__BB3_79;
$L__BB3_71:
	mov.b32 	%r50, 16;
	st.local.v2.u32 	[%rd1], {%r50, %r1};
	mov.u64 	%rd48, $str;
	cvta.global.u64 	%rd49, %rd48;
	{ // callseq 111, 0
	.param .b64 param0;
	st.param.b64 	[param0], %rd49;
	.param .b64 param1;
	st.param.b64 	[param1], %rd2;
	.param .b32 retval0;
	call.uni (retval0), 
	vprintf, 
	(
	param0, 
	param1
	);
	ld.param.b32 	%r51, [retval0];
	} // callseq 111
	bra.uni 	$L__BB3_79;
$L__BB3_72:
	mov.b32 	%r44, 18;
	st.local.v2.u32 	[%rd1], {%r44, %r1};
	mov.u64 	%rd42, $str;
	cvta.global.u64 	%rd43, %rd42;
	{ // callseq 109, 0
	.param .b64 param0;
	st.param.b64 	[param0], %rd43;
	.param .b64 param1;
	st.param.b64 	[param1], %rd2;
	.param .b32 retval0;
	call.uni (retval0), 
	vprintf, 
	(
	param0, 
	param1
	);
	ld.param.b32 	%r45, [retval0];
	} // callseq 109
	bra.uni 	$L__BB3_79;
$L__BB3_73:
	mov.b32 	%r38, 20;
	st.local.v2.u32 	[%rd1], {%r38, %r1};
	mov.u64 	%rd36, $str;
	cvta.global.u64 	%rd37, %rd36;
	{ // callseq 107, 0
	.param .b64 param0;
	st.param.b64 	[param0], %rd37;
	.param .b64 param1;
	st.param.b64 	[param1], %rd2;
	.param .b32 retval0;
	call.uni (retval0), 
	vprintf, 
	(
	param0, 
	param1
	);
	ld.param.b32 	%r39, [retval0];
	} // callseq 107
	bra.uni 	$L__BB3_79;
$L__BB3_74:
	mov.b32 	%r32, 22;
	st.local.v2.u32 	[%rd1], {%r32, %r1};
	mov.u64 	%rd30, $str;
	cvta.global.u64 	%rd31, %rd30;
	{ // callseq 105, 0
	.param .b64 param0;
	st.param.b64 	[param0], %rd31;
	.param .b64 param1;
	st.param.b64 	[param1], %rd2;
	.param .b32 retval0;
	call.uni (retval0), 
	vprintf, 
	(
	param0, 
	param1
	);
	ld.param.b32 	%r33, [retval0];
	} // callseq 105
	bra.uni 	$L__BB3_79;
$L__BB3_75:
	mov.b32 	%r26, 24;
	st.local.v2.u32 	[%rd1], {%r26, %r1};
	mov.u64 	%rd24, $str;
	cvta.global.u64 	%rd25, %rd24;
	{ // callseq 103, 0
	.param .b64 param0;
	st.param.b64 	[param0], %rd25;
	.param .b64 param1;
	st.param.b64 	[param1], %rd2;
	.param .b32 retval0;
	call.uni (retval0), 
	vprintf, 
	(
	param0, 
	param1
	);
	ld.param.b32 	%r27, [retval0];
	} // callseq 103
	bra.uni 	$L__BB3_79;
$L__BB3_76:
	mov.b32 	%r20, 26;
	st.local.v2.u32 	[%rd1], {%r20, %r1};
	mov.u64 	%rd18, $str;
	cvta.global.u64 	%rd19, %rd18;
	{ // callseq 101, 0
	.param .b64 param0;
	st.param.b64 	[param0], %rd19;
	.param .b64 param1;
	st.param.b64 	[param1], %rd2;
	.param .b32 retval0;
	call.uni (retval0), 
	vprintf, 
	(
	param0, 
	param1
	);
	ld.param.b32 	%r21, [retval0];
	} // callseq 101
	bra.uni 	$L__BB3_79;
$L__BB3_77:
	mov.b32 	%r14, 28;
	st.local.v2.u32 	[%rd1], {%r14, %r1};
	mov.u64 	%rd12, $str;
	cvta.global.u64 	%rd13, %rd12;
	{ // callseq 99, 0
	.param .b64 param0;
	st.param.b64 	[param0], %rd13;
	.param .b64 param1;
	st.param.b64 	[param1], %rd2;
	.param .b32 retval0;
	call.uni (retval0), 
	vprintf, 
	(
	param0, 
	param1
	);
	ld.param.b32 	%r15, [retval0];
	} // callseq 99
	bra.uni 	$L__BB3_79;
$L__BB3_78:
	mov.b32 	%r8, 30;
	st.local.v2.u32 	[%rd1], {%r8, %r1};
	mov.u64 	%rd6, $str;
	cvta.global.u64 	%rd7, %rd6;
	{ // callseq 97, 0
	.param .b64 param0;
	st.param.b64 	[param0], %rd7;
	.param .b64 param1;
	st.param.b64 	[param1], %rd2;
	.param .b32 retval0;
	call.uni (retval0), 
	vprintf, 
	(
	param0, 
	param1
	);
	ld.param.b32 	%r9, [retval0];
	} // callseq 97
$L__BB3_79:
	ret;

}
	// .globl	_Z15any_sync_kernelv
.visible .entry _Z15any_sync_kernelv()
{
	.local .align 8 .b8 	__local_depot4[8];
	.reg .b64 	%SP;
	.reg .b64 	%SPL;
	.reg .pred 	%p<51>;
	.reg .b32 	%r<102>;
	.reg .b64 	%rd<99>;

	mov.u64 	%SPL, __local_depot4;
	cvta.local.u64 	%SP, %SPL;
	add.u64 	%rd2, %SP, 0;
	add.u64 	%rd1, %SPL, 0;
	mov.u32 	%r2, %tid.x;
	and.b32  	%r3, %r2, 1;
	setp.eq.b32 	%p1, %r3, 1;
	not.pred 	%p2, %p1;
	mov.b32 	%r4, -1;
	vote.sync.any.pred 	%p3, %p2, %r4;
	selp.u32 	%r1, 1, 0, %p3;
	setp.gt.s32 	%p4, %r2, 15;
	@%p4 bra 	$L__BB4_32;
	setp.gt.s32 	%p28, %r2, 7;
	@%p28 bra 	$L__BB4_17;
	setp.gt.s32 	%p40, %r2, 3;
	@%p40 bra 	$L__BB4_10;
	setp.gt.s32 	%p46, %r2, 1;
	@%p46 bra 	$L__BB4_7;
	setp.eq.s32 	%p49, %r2, 0;
	@%p49 bra 	$L__BB4_63;
	setp.eq.s32 	%p50, %r2, 1;
	@%p50 bra 	$L__BB4_6;
	bra.uni 	$L__BB4_79;
$L__BB4_6:
	mov.b32 	%r96, 1;
	st.local.v2.u32 	[%rd1], {%r96, %r1};
	mov.u64 	%rd93, $str;
	cvta.global.u64 	%rd94, %rd93;
	{ // callseq 158, 0
	.param .b64 param0;
	st.param.b64 	[param0], %rd94;
	.param .b64 param1;
	st.param.b64 	[param1], %rd2;
	.param .b32 retval0;
	call.uni (retval0), 
	vprintf, 
	(
	param0, 
	param1
	);
	ld.param.b32 	%r97, [retval0];
	} // callseq 158
	bra.uni 	$L__BB4_79;
$L__BB4_7:
	setp.eq.s32 	%p47, %r2, 2;
	@%p47 bra 	$L__BB4_64;
	setp.eq.s32 	%p48, %r2, 3;
	@%p48 bra 	$L__BB4_9;
	bra.uni 	$L__BB4_79;
$L__BB4_9:
	mov.b32 	%r90, 3;
	st.local.v2.u32 	[%rd1], {%r90, %r1};
	mov.u64 	%rd87, $str;
	cvta.global.u64 	%rd88, %rd87;
	{ // callseq 156, 0
	.param .b64 param0;
	st.param.b64 	[param0], %rd88;
	.param .b64 param1;
	st.param.b64 	[param1], %rd2;
	.param .b32 retval0;
	call.uni (retval0), 
	vprintf, 
	(
	param0, 
	param1
	);
	ld.param.b32 	%r91, [retval0];
	} // callseq 156
	bra.uni 	$L__BB4_79;
$L__BB4_10:
	setp.gt.s32 	%p41, %r2, 5;
	@%p41 bra 	$L__BB4_14;
	setp.eq.s32 	%p44, %r2, 4;
	@%p44 bra 	$L__BB4_65;
	setp.eq.s32 	%p45, %r2, 5;
	@%p45 bra 	$L__BB4_13;
	bra.uni 	$L__BB4_79;
$L__BB4_13:
	mov.b32 	%r84, 5;
	st.local.v2.u32 	[%rd1], {%r84, %r1};
	mov.u64 	%rd81, $str;
	cvta.global.u64 	%rd82, %rd81;
	{ // callseq 154, 0
	.param .b64 param0;
	st.param.b64 	[param0], %rd82;
	.param .b64 param1;
	st.param.b64 	[param1], %rd2;
	.param .b32 retval0;
	call.uni (retval0), 
	vprintf, 
	(
	param0, 
	param1
	);
	ld.param.b32 	%r85, [retval0];
	} // callseq 154
	bra.uni 	$L__BB4_79;
$L__BB4_14:
	setp.eq.s32 	%p42, %r2, 6;
	@%p42 bra 	$L__BB4_66;
	setp.eq.s32 	%p43, %r2, 7;
	@%p43 bra 	$L__BB4_16;
	bra.uni 	$L__BB4_79;
$L__BB4_16:
	mov.b32 	%r78, 7;
	st.local.v2.u32 	[%rd1], {%r78, %r1};
	mov.u64 	%rd75, $str;
	cvta.global.u64 	%rd76, %rd75;
	{ // callseq 152, 0
	.param .b64 param0;
	st.param.b64 	[param0], %rd76;
	.param .b64 param1;
	st.param.b64 	[param1], %rd2;
	.param .b32 retval0;
	call.uni (retval0), 
	vprintf, 
	(
	param0, 
	param1
	);
	ld.param.b32 	%r79, [retval0];
	} // callseq 152
	bra.uni 	$L__BB4_79;
$L__BB4_17:
	setp.gt.s32 	%p29, %r2, 11;
	@%p29 bra 	$L__BB4_25;
	setp.gt.s32 	%p35, %r2, 9;
	@%p35 bra 	$L__BB4_22;
	setp.eq.s32 	%p38, %r2, 8;
	@%p38 bra 	$L__BB4_67;
	setp.eq.s32 	%p39, %r2, 9;
	@%p39 bra 	$L__BB4_21;
	bra.uni 	$L__BB4_79;
$L__BB4_21:
	mov.b32 	%r72, 9;
	st.local.v2.u32 	[%rd1], {%r72, %r1};
	mov.u64 	%rd69, $str;
	cvta.global.u64 	%rd70, %rd69;
	{ // callseq 150, 0
	.param .b64 param0;
	st.param.b64 	[param0], %rd70;
	.param .b64 param1;
	st.param.b64 	[param1], %rd2;
	.param .b32 retval0;
	call.uni (retval0), 
	vprintf, 
	(
	param0, 
	param1
	);
	ld.param.b32 	%r73, [retval0];
	} // callseq 150
	bra.uni 	$L__BB4_79;
$L__BB4_22:
	setp.eq.s32 	%p36, %r2, 10;
	@%p36 bra 	$L__BB4_68;
	setp.eq.s32 	%p37, %r2, 11;
	@%p37 bra 	$L__BB4_24;
	bra.uni 	$L__BB4_79;
$L__BB4_24:
	mov.b32 	%r66, 11;
	st.local.v2.u32 	[%rd1], {%r66, %r1};
	mov.u64 	%rd63, $str;
	cvta.global.u64 	%rd64, %rd63;
	{ // callseq 148, 0
	.param .b64 param0;
	st.param.b64 	[param0], %rd64;
	.param .b64 param1;
	st.param.b64 	[param1], %rd2;
	.param .b32 retval0;
	call.uni (retval0), 
	vprintf, 
	(
	param0, 
	param1
	);
	ld.param.b32 	%r67, [retval0];
	} // callseq 148
	bra.uni 	$L__BB4_79;
$L__BB4_25:
	setp.gt.s32 	%p30, %r2, 13;
	@%p30 bra 	$L__BB4_29;
	setp.eq.s32 	%p33, %r2, 12;
	@%p33 bra 	$L__BB4_69;
	setp.eq.s32 	%p34, %r2, 13;
	@%p34 bra 	$L__BB4_28;
	bra.uni 	$L__BB4_79;
$L__BB4_28:
	mov.b32 	%r60, 13;
	st.local.v2.u32 	[%rd1], {%r60, %r1};
	mov.u64 	%rd57, $str;
	cvta.global.u64 	%rd58, %rd57;
	{ // callseq 146, 0
	.param .b64 param0;
	st.param.b64 	[param0], %rd58;
	.param .b64 param1;
	st.param.b64 	[param1], %rd2;
	.param .b32 retval0;
	call.uni (retval0), 
	vprintf, 
	(
	param0, 
	param1
	);
	ld.param.b32 	%r61, [retval0];
	} // callseq 146
	bra.uni 	$L__BB4_79;
$L__BB4_29:
	setp.eq.s32 	%p31, %r2, 14;
	@%p31 bra 	$L__BB4_70;
	setp.eq.s32 	%p32, %r2, 15;
	@%p32 bra 	$L__BB4_31;
	bra.uni 	$L__BB4_79;
$L__BB4_31:
	mov.b32 	%r54, 15;
	st.local.v2.u32 	[%rd1], {%r54, %r1};
	mov.u64 	%rd51, $str;
	cvta.global.u64 	%rd52, %rd51;
	{ // callseq 144, 0
	.param .b64 param0;
	st.param.b64 	[param0], %rd52;
	.param .b64 param1;
	st.param.b64 	[param1], %rd2;
	.param .b32 retval0;
	call.uni (retval0), 
	vprintf, 
	(
	param0, 
	param1
	);
	ld.param.b32 	%r55, [retval0];
	} // callseq 144
	bra.uni 	$L__BB4_79;
$L__BB4_32:
	setp.gt.s32 	%p5, %r2, 23;
	@%p5 bra 	$L__BB4_48;
	setp.gt.s32 	%p17, %r2, 19;
	@%p17 bra 	$L__BB4_41;
	setp.gt.s32 	%p23, %r2, 17;
	@%p23 bra 	$L__BB4_38;
	setp.eq.s32 	%p26, %r2, 16;
	@%p26 bra 	$L__BB4_71;
	setp.eq.s32 	%p27, %r2, 17;
	@%p27 bra 	$L__BB4_37;
	bra.uni 	$L__BB4_79;
$L__BB4_37:
	mov.b32 	%r48, 17;
	st.local.v2.u32 	[%rd1], {%r48, %r1};
	mov.u64 	%rd45, $str;
	cvta.global.u64 	%rd46, %rd45;
	{ // callseq 142, 0
	.param .b64 param0;
	st.param.b64 	[param0], %rd46;
	.param .b64 param1;
	st.param.b64 	[param1], %rd2;
	.param .b32 retval0;
	call.uni (retval0), 
	vprintf, 
	(
	param0, 
	param1
	);
	ld.param.b32 	%r49, [retval0];
	} // callseq 142
	bra.uni 	$L__BB4_79;
$L__BB4_38:
	setp.eq.s32 	%p24, %r2, 18;
	@%p24 bra 	$L__BB4_72;
	setp.eq.s32 	%p25, %r2, 19;
	@%p25 bra 	$L__BB4_40;
	bra.uni 	$L__BB4_79;
$L__BB4_40:
	mov.b32 	%r42, 19;
	st.local.v2.u32 	[%rd1], {%r42, %r1};
	mov.u64 	%rd39, $str;
	cvta.global.u64 	%rd40, %rd39;
	{ // callseq 140, 0
	.param .b64 param0;
	st.param.b64 	[param0], %rd40;
	.param .b64 param1;
	st.param.b64 	[param1], %rd2;
	.param .b32 retval0;
	call.uni (retval0), 
	vprintf, 
	(
	param0, 
	param1
	);
	ld.param.b32 	%r43, [retval0];
	} // callseq 140
	bra.uni 	$L__BB4_79;
$L__BB4_41:
	setp.gt.s32 	%p18, %r2, 21;
	@%p18 bra 	$L__BB4_45;
	setp.eq.s32 	%p21, %r2, 20;
	@%p21 bra 	$L__BB4_73;
	setp.eq.s32 	%p22, %r2, 21;
	@%p22 bra 	$L__BB4_44;
	bra.uni 	$L__BB4_79;
$L__BB4_44:
	mov.b32 	%r36, 21;
	st.local.v2.u32 	[%rd1], {%r36, %r1};
	mov.u64 	%rd33, $str;
	cvta.global.u64 	%rd34, %rd33;
	{ // callseq 138, 0
	.param .b64 param0;
	st.param.b64 	[param0], %rd34;
	.param .b64 param1;
	st.param.b64 	[param1], %rd2;
	.param .b32 retval0;
	call.uni (retval0), 
	vprintf, 
	(
	param0, 
	param1
	);
	ld.param.b32 	%r37, [retval0];
	} // callseq 138
	bra.uni 	$L__BB4_79;
$L__BB4_45:
	setp.eq.s32 	%p19, %r2, 22;
	@%p19 bra 	$L__BB4_74;
	setp.eq.s32 	%p20, %r2, 23;
	@%p20 bra 	$L__BB4_47;
	bra.uni 	$L__BB4_79;
$L__BB4_47:
	mov.b32 	%r30, 23;
	st.local.v2.u32 	[%rd1], {%r30, %r1};
	mov.u64 	%rd27, $str;
	cvta.global.u64 	%rd28, %rd27;
	{ // callseq 136, 0
	.param .b64 param0;
	st.param.b64 	[param0], %rd28;
	.param .b64 param1;
	st.param.b64 	[param1], %rd2;
	.param .b32 retval0;
	call.uni (retval0), 
	vprintf, 
	(
	param0, 
	param1
	);
	ld.param.b32 	%r31, [retval0];
	} // callseq 136
	bra.uni 	$L__BB4_79;
$L__BB4_48:
	setp.gt.s32 	%p6, %r2, 27;
	@%p6 bra 	$L__BB4_56;
	setp.gt.s32 	%p12, %r2, 25;
	@%p12 bra 	$L__BB4_53;
	setp.eq.s32 	%p15, %r2, 24;
	@%p15 bra 	$L__BB4_75;
	setp.eq.s32 	%p16, %r2, 25;
	@%p16 bra 	$L__BB4_52;
	bra.uni 	$L__BB4_79;
$L__BB4_52:
	mov.b32 	%r24, 25;
	st.local.v2.u32 	[%rd1], {%r24, %r1};
	mov.u64 	%rd21, $str;
	cvta.global.u64 	%rd22, %rd21;
	{ // callseq 134, 0
	.param .b64 param0;
	st.param.b64 	[param0], %rd22;
	.param .b64 param1;
	st.param.b64 	[param1], %rd2;
	.param .b32 retval0;
	call.uni (retval0), 
	vprintf, 
	(
	param0, 
	param1
	);
	ld.param.b32 	%r25, [retval0];
	} // callseq 134
	bra.uni 	$L__BB4_79;
$L__BB4_53:
	setp.eq.s32 	%p13, %r2, 26;
	@%p13 bra 	$L__BB4_76;
	setp.eq.s32 	%p14, %r2, 27;
	@%p14 bra 	$L__BB4_55;
	bra.uni 	$L__BB4_79;
$L__BB4_55:
	mov.b32 	%r18, 27;
	st.local.v2.u32 	[%rd1], {%r18, %r1};
	mov.u64 	%rd15, $str;
	cvta.global.u64 	%rd16, %rd15;
	{ // callseq 132, 0
	.param .b64 param0;
	st.param.b64 	[param0], %rd16;
	.param .b64 param1;
	st.param.b64 	[param1], %rd2;
	.param .b32 retval0;
	call.uni (retval0), 
	vprintf, 
	(
	param0, 
	param1
	);
	ld.param.b32 	%r19, [retval0];
	} // callseq 132
	bra.uni 	$L__BB4_79;
$L__BB4_56:
	setp.gt.s32 	%p7, %r2, 29;
	@%p7 bra 	$L__BB4_60;
	setp.eq.s32 	%p10, %r2, 28;
	@%p10 bra 	$L__BB4_77;
	setp.eq.s32 	%p11, %r2, 29;
	@%p11 bra 	$L__BB4_59;
	bra.uni 	$L__BB4_79;
$L__BB4_59:
	mov.b32 	%r12, 29;
	st.local.v2.u32 	[%rd1], {%r12, %r1};
	mov.u64 	%rd9, $str;
	cvta.global.u64 	%rd10, %rd9;
	{ // callseq 130, 0
	.param .b64 param0;
	st.param.b64 	[param0], %rd10;
	.param .b64 param1;
	st.param.b64 	[param1], %rd2;
	.param .b32 retval0;
	call.uni (retval0), 
	vprintf, 
	(
	param0, 
	param1
	);
	ld.param.b32 	%r13, [retval0];
	} // callseq 130
	bra.uni 	$L__BB4_79;
$L__BB4_60:
	setp.eq.s32 	%p8, %r2, 30;
	@%p8 bra 	$L__BB4_78;
	setp.eq.s32 	%p9, %r2, 31;
	@%p9 bra 	$L__BB4_62;
	bra.uni 	$L__BB4_79;
$L__BB4_62:
	mov.b32 	%r6, 31;
	st.local.v2.u32 	[%rd1], {%r6, %r1};
	mov.u64 	%rd3, $str;
	cvta.global.u64 	%rd4, %rd3;
	{ // callseq 128, 0
	.param .b64 param0;
	st.param.b64 	[param0], %rd4;
	.param .b64 param1;
	st.param.b64 	[param1], %rd2;
	.param .b32 retval0;
	call.uni (retval0), 
	vprintf, 
	(
	param0, 
	param1
	);
	ld.param.b32 	%r7, [retval0];
	} // callseq 128
	bra.uni 	$L__BB4_79;
$L__BB4_63:
	mov.b32 	%r99, 0;
	st.local.v2.u32 	[%rd1], {%r99, %r1};
	mov.u64 	%rd96, $str;
	cvta.global.u64 	%rd97, %rd96;
	{ // callseq 159, 0
	.param .b64 param0;
	st.param.b64 	[param0], %rd97;
	.param .b64 param1;
	st.param.b64 	[param1], %rd2;
	.param .b32 retval0;
	call.uni (retval0), 
	vprintf, 
	(
	param0, 
	param1
	);
	ld.param.b32 	%r100, [retval0];
	} // callseq 159
	bra.uni 	$L__BB4_79;
$L__BB4_64:
	mov.b32 	%r93, 2;
	st.local.v2.u32 	[%rd1], {%r93, %r1};
	mov.u64 	%rd90, $str;
	cvta.global.u64 	%rd91, %rd90;
	{ // callseq 157, 0
	.param .b64 param0;
	st.param.b64 	[param0], %rd91;
	.param .b64 param1;
	st.param.b64 	[param1], %rd2;
	.param .b32 retval0;
	call.uni (retval0), 
	vprintf, 
	(
	param0, 
	param1
	);
	ld.param.b32 	%r94, [retval0];
	} // callseq 157
	bra.uni 	$L__BB4_79;
$L__BB4_65:
	mov.b32 	%r87, 4;
	st.local.v2.u32 	[%rd1], {%r87, %r1};
	mov.u64 	%rd84, $str;
	cvta.global.u64 	%rd85, %rd84;
	{ // callseq 155, 0
	.param .b64 param0;
	st.param.b64 	[param0], %rd85;
	.param .b64 param1;
	st.param.b64 	[param1], %rd2;
	.param .b32 retval0;
	call.uni (retval0), 
	vprintf, 
	(
	param0, 
	param1
	);
	ld.param.b32 	%r88, [retval0];
	} // callseq 155
	bra.uni 	$L__BB4_79;
$L__BB4_66:
	mov.b32 	%r81, 6;
	st.local.v2.u32 	[%rd1], {%r81, %r1};
	mov.u64 	%rd78, $str;
	cvta.global.u64 	%rd79, %rd78;
	{ // callseq 153, 0
	.param .b64 param0;
	st.param.b64 	[param0], %rd79;
	.param .b64 param1;
	st.param.b64 	[param1], %rd2;
	.param .b32 retval0;
	call.uni (retval0), 
	vprintf, 
	(
	param0, 
	param1
	);
	ld.param.b32 	%r82, [retval0];
	} // callseq 153
	bra.uni 	$L__BB4_79;
$L__BB4_67:
	mov.b32 	%r75, 8;
	st.local.v2.u32 	[%rd1], {%r75, %r1};
	mov.u64 	%rd72, $str;
	cvta.global.u64 	%rd73, %rd72;
	{ // callseq 151, 0
	.param .b64 param0;
	st.param.b64 	[param0], %rd73;
	.param .b64 param1;
	st.param.b64 	[param1], %rd2;
	.param .b32 retval0;
	call.uni (retval0), 
	vprintf, 
	(
	param0, 
	param1
	);
	ld.param.b32 	%r76, [retval0];
	} // callseq 151
	bra.uni 	$L__BB4_79;
$L__BB4_68:
	mov.b32 	%r69, 10;
	st.local.v2.u32 	[%rd1], {%r69, %r1};
	mov.u64 	%rd66, $str;
	cvta.global.u64 	%rd67, %rd66;
	{ // callseq 149, 0
	.param .b64 param0;
	st.param.b64 	[param0], %rd67;
	.param .b64 param1;
	st.param.b64 	[param1], %rd2;
	.param .b32 retval0;
	call.uni (retval0), 
	vprintf, 
	(
	param0, 
	param1
	);
	ld.param.b32 	%r70, [retval0];
	} // callseq 149
	bra.uni 	$L__BB4_79;
$L__BB4_69:
	mov.b32 	%r63, 12;
	st.local.v2.u32 	[%rd1], {%r63, %r1};
	mov.u64 	%rd60, $str;
	cvta.global.u64 	%rd61, %rd60;
	{ // callseq 147, 0
	.param .b64 param0;
	st.param.b64 	[param0], %rd61;
	.param .b64 param1;
	st.param.b64 	[param1], %rd2;
	.param .b32 retval0;
	call.uni (retval0), 
	vprintf, 
	(
	param0, 
	param1
	);
	ld.param.b32 	%r64, [retval0];
	} // callseq 147
	bra.uni 	$L__BB4_79;
$L__BB4_70:
	mov.b32 	%r57, 14;
	st.local.v2.u32 	[%rd1], {%r57, %r1};
	mov.u64 	%rd54, $str;
	cvta.global.u64 	%rd55, %rd54;
	{ // callseq 145, 0
	.param .b64 param0;
	st.param.b64 	[param0], %rd55;
	.param .b64 param1;
	st.param.b64 	[param1], %rd2;
	.param .b32 retval0;
	call.uni (retval0), 
	vprintf, 
	(
	param0, 
	param1
	);
	ld.param.b32 	%r58, [retval0];
	} // callseq 145
	bra.uni 	$L__BB4_79;
$L__BB4_71:
	mov.b32 	%r51, 16;
	st.local.v2.u32 	[%rd1], {%r51, %r1};
	mov.u64 	%rd48, $str;
	cvta.global.u64 	%rd49, %rd48;
	{ // callseq 143, 0
	.param .b64 param0;
	st.param.b64 	[param0], %rd49;
	.param .b64 param1;
	st.param.b64 	[param1], %rd2;
	.param .b32 retval0;
	call.uni (retval0), 
	vprintf, 
	(
	param0, 
	param1
	);
	ld.param.b32 	%r52, [retval0];
	} // callseq 143
	bra.uni 	$L__BB4_79;
$L__BB4_72:
	mov.b32 	%r45, 18;
	st.local.v2.u32 	[%rd1], {%r45, %r1};
	mov.u64 	%rd42, $str;
	cvta.global.u64 	%rd43, %rd42;
	{ // callseq 141, 0
	.param .b64 param0;
	st.param.b64 	[param0], %rd43;
	.param .b64 param1;
	st.param.b64 	[param1], %rd2;
	.param .b32 retval0;
	call.uni (retval0), 
	vprintf, 
	(
	param0, 
	param1
	);
	ld.param.b32 	%r46, [retval0];
	} // callseq 141
	bra.uni 	$L__BB4_79;
$L__BB4_73:
	mov.b32 	%r39, 20;
	st.local.v2.u32 	[%rd1], {%r39, %r1};
	mov.u64 	%rd36, $str;
	cvta.global.u64 	%rd37, %rd36;
	{ // callseq 139, 0
	.param .b64 param0;
	st.param.b64 	[param0], %rd37;
	.param .b64 param1;
	st.param.b64 	[param1], %rd2;
	.param .b32 retval0;
	call.uni (retval0), 
	vprintf, 
	(
	param0, 
	param1
	);
	ld.param.b32 	%r40, [retval0];
	} // callseq 139
	bra.uni 	$L__BB4_79;
$L__BB4_74:
	mov.b32 	%r33, 22;
	st.local.v2.u32 	[%rd1], {%r33, %r1};
	mov.u64 	%rd30, $str;
	cvta.global.u64 	%rd31, %rd30;
	{ // callseq 137, 0
	.param .b64 param0;
	st.param.b64 	[param0], %rd31;
	.param .b64 param1;
	st.param.b64 	[param1], %rd2;
	.param .b32 retval0;
	call.uni (retval0), 
	vprintf, 
	(
	param0, 
	param1
	);
	ld.param.b32 	%r34, [retval0];
	} // callseq 137
	bra.uni 	$L__BB4_79;
$L__BB4_75:
	mov.b32 	%r27, 24;
	st.local.v2.u32 	[%rd1], {%r27, %r1};
	mov.u64 	%rd24, $str;
	cvta.global.u64 	%rd25, %rd24;
	{ // callseq 135, 0
	.param .b64 param0;
	st.param.b64 	[param0], %rd25;
	.param .b64 param1;
	st.param.b64 	[param1], %rd2;
	.param .b32 retval0;
	call.uni (retval0), 
	vprintf, 
	(
	param0, 
	param1
	);
	ld.param.b32 	%r28, [retval0];
	} // callseq 135
	bra.uni 	$L__BB4_79;
$L__BB4_76:
	mov.b32 	%r21, 26;
	st.local.v2.u32 	[%rd1], {%r21, %r1};
	mov.u64 	%rd18, $str;
	cvta.global.u64 	%rd19, %rd18;
	{ // callseq 133, 0
	.param .b64 param0;
	st.param.b64 	[param0], %rd19;
	.param .b64 param1;
	st.param.b64 	[param1], %rd2;
	.param .b32 retval0;
	call.uni (retval0), 
	vprintf, 
	(
	param0, 
	param1
	);
	ld.param.b32 	%r22, [retval0];
	} // callseq 133
	bra.uni 	$L__BB4_79;
$L__BB4_77:
	mov.b32 	%r15, 28;
	st.local.v2.u32 	[%rd1], {%r15, %r1};
	mov.u64 	%rd12, $str;
	cvta.global.u64 	%rd13, %rd12;
	{ // callseq 131, 0
	.param .b64 param0;
	st.param.b64 	[param0], %rd13;
	.param .b64 param1;
	st.param.b64 	[param1], %rd2;
	.param .b32 retval0;
	call.uni (retval0), 
	vprintf, 
	(
	param0, 
	param1
	);
	ld.param.b32 	%r16, [retval0];
	} // callseq 131
	bra.uni 	$L__BB4_79;
$L__BB4_78:
	mov.b32 	%r9, 30;
	st.local.v2.u32 	[%rd1], {%r9, %r1};
	mov.u64 	%rd6, $str;
	cvta.global.u64 	%rd7, %rd6;
	{ // callseq 129, 0
	.param .b64 param0;
	st.param.b64 	[param0], %rd7;
	.param .b64 param1;
	st.param.b64 	[param1], %rd2;
	.param .b32 retval0;
	call.uni (retval0), 
	vprintf, 
	(
	param0, 
	param1
	);
	ld.param.b32 	%r10, [retval0];
	} // callseq 129
$L__BB4_79:
	ret;

}


// ===== COMPILED SASS (sm_100) =====

	.target	sm_100

	.elftype	@"ET_EXEC"


//--------------------- .note.nv.tkinfo           --------------------------
	.section	.note.nv.tkinfo,"",@"SHT_NOTE"
	.sectionflags	@"SHF_NOTE_NV_TKINFO"
	.tkinfo
        /*0018*/ 	.word	0x00000002
        /*0030*/ 	.string	""
        /*0030*/ 	.string	"ptxas"
        /*0030*/ 	.string	"Cuda compilation tools, release 13.0, V13.0.88"
        /*0030*/ 	.string	"Build cuda_13.0.r13.0/compiler.36424714_0"
        /*0030*/ 	.string	"-arch sm_100 -m 64 "



//--------------------- .note.nv.cuinfo           --------------------------
	.section	.note.nv.cuinfo,"",@"SHT_NOTE"
	.sectionflags	@"SHF_NOTE_NV_CUINFO"
        /*0018*/ 	.short	0x0002
        /*001a*/ 	.short	0x0064
        /*001c*/ 	.short	0x0082
	.zero		2


//--------------------- .nv.info                  --------------------------
	.section	.nv.info,"",@"SHT_CUDA_INFO"
	.align	4


	//----- nvinfo : EIATTR_REGCOUNT
	.align		4
        /*0000*/ 	.byte	0x04, 0x2f
        /*0002*/ 	.short	(.L_2 - .L_1)
	.align		4
.L_1:
        /*0004*/ 	.word	index@(_Z11shfl_kernelv)
        /*0008*/ 	.word	0x00000018


	//----- nvinfo : EIATTR_FRAME_SIZE
	.align		4
.L_2:
        /*000c*/ 	.byte	0x04, 0x11
        /*000e*/ 	.short	(.L_4 - .L_3)
	.align		4
.L_3:
        /*0010*/ 	.word	index@(_Z11shfl_kernelv)
        /*0014*/ 	.word	0x00000008


	//----- nvinfo : EIATTR_REGCOUNT
	.align		4
.L_4:
        /*0018*/ 	.byte	0x04, 0x2f
        /*001a*/ 	.short	(.L_6 - .L_5)
	.align		4
.L_5:
        /*001c*/ 	.word	index@(_Z14shfl_up_kernelv)
        /*0020*/ 	.word	0x00000018


	//----- nvinfo : EIATTR_FRAME_SIZE
	.align		4
.L_6:
        /*0024*/ 	.byte	0x04, 0x11
        /*0026*/ 	.short	(.L_8 - .L_7)
	.align		4
.L_7:
        /*0028*/ 	.word	index@(_Z14shfl_up_kernelv)
        /*002c*/ 	.word	0x00000008


	//----- nvinfo : EIATTR_REGCOUNT
	.align		4
.L_8:
        /*0030*/ 	.byte	0x04, 0x2f
        /*0032*/ 	.short	(.L_10 - .L_9)
	.align		4
.L_9:
        /*0034*/ 	.word	index@(_Z16shfl_down_kernelv)
        /*0038*/ 	.word	0x00000018


	//----- nvinfo : EIATTR_FRAME_SIZE
	.align		4
.L_10:
        /*003c*/ 	.byte	0x04, 0x11
        /*003e*/ 	.short	(.L_12 - .L_11)
	.align		4
.L_11:
        /*0040*/ 	.word	index@(_Z16shfl_down_kernelv)
        /*0044*/ 	.word	0x00000008


	//----- nvinfo : EIATTR_REGCOUNT
	.align		4
.L_12:
        /*0048*/ 	.byte	0x04, 0x2f
        /*004a*/ 	.short	(.L_14 - .L_13)
	.align		4
.L_13:
        /*004c*/ 	.word	index@(_Z18ballot_sync_kernelv)
        /*0050*/ 	.word	0x00000018


	//----- nvinfo : EIATTR_FRAME_SIZE
	.align		4
.L_14:
        /*0054*/ 	.byte	0x04, 0x11
        /*0056*/ 	.short	(.L_16 - .L_15)
	.align		4
.L_15:
        /*0058*/ 	.word	index@(_Z18ballot_sync_kernelv)
        /*005c*/ 	.word	0x00000008


	//----- nvinfo : EIATTR_REGCOUNT
	.align		4
.L_16:
        /*0060*/ 	.byte	0x04, 0x2f
        /*0062*/ 	.short	(.L_18 - .L_17)
	.align		4
.L_17:
        /*0064*/ 	.word	index@(_Z15any_sync_kernelv)
        /*0068*/ 	.word	0x00000018


	//----- nvinfo : EIATTR_FRAME_SIZE
	.align		4
.L_18:
        /*006c*/ 	.byte	0x04, 0x11
        /*006e*/ 	.short	(.L_20 - .L_19)
	.align		4
.L_19:
        /*0070*/ 	.word	index@(_Z15any_sync_kernelv)
        /*0074*/ 	.word	0x00000008


	//----- nvinfo : EIATTR_MIN_STACK_SIZE
	.align		4
.L_20:
        /*0078*/ 	.byte	0x04, 0x12
        /*007a*/ 	.short	(.L_22 - .L_21)
	.align		4
.L_21:
        /*007c*/ 	.word	index@(_Z15any_sync_kernelv)
        /*0080*/ 	.word	0x00000008


	//----- nvinfo : EIATTR_MIN_STACK_SIZE
	.align		4
.L_22:
        /*0084*/ 	.byte	0x04, 0x12
        /*0086*/ 	.short	(.L_24 - .L_23)
	.align		4
.L_23:
        /*0088*/ 	.word	index@(_Z18ballot_sync_kernelv)
        /*008c*/ 	.word	0x00000008


	//----- nvinfo : EIATTR_MIN_STACK_SIZE
	.align		4
.L_24:
        /*0090*/ 	.byte	0x04, 0x12
        /*0092*/ 	.short	(.L_26 - .L_25)
	.align		4
.L_25:
        /*0094*/ 	.word	index@(_Z16shfl_down_kernelv)
        /*0098*/ 	.word	0x00000008


	//----- nvinfo : EIATTR_MIN_STACK_SIZE
	.align		4
.L_26:
        /*009c*/ 	.byte	0x04, 0x12
        /*009e*/ 	.short	(.L_28 - .L_27)
	.align		4
.L_27:
        /*00a0*/ 	.word	index@(_Z14shfl_up_kernelv)
        /*00a4*/ 	.word	0x00000008


	//----- nvinfo : EIATTR_MIN_STACK_SIZE
	.align		4
.L_28:
        /*00a8*/ 	.byte	0x04, 0x12
        /*00aa*/ 	.short	(.L_30 - .L_29)
	.align		4
.L_29:
        /*00ac*/ 	.word	index@(_Z11shfl_kernelv)
        /*00b0*/ 	.word	0x00000008
.L_30:


//--------------------- .nv.compat                --------------------------
	.section	.nv.compat,"",@"SHT_CUDA_COMPAT_INFO"
	.align	4
        /*0000*/ 	.byte	0x02, 0x09, 0x00, 0x00, 0x02, 0x02, 0x01, 0x00, 0x02, 0x05, 0x05, 0x00, 0x03, 0x07, 0x01, 0x01
        /*0010*/ 	.byte	0x02, 0x03, 0x00, 0x00, 0x02, 0x06, 0x01, 0x00, 0x04, 0x0b, 0x08, 0x00, 0x09, 0x00, 0x00, 0x00
        /*0020*/ 	.byte	0x00, 0x00, 0x00, 0x00


//--------------------- .nv.info._Z15any_sync_kernelv --------------------------
	.section	.nv.info._Z15any_sync_kernelv,"",@"SHT_CUDA_INFO"
	.sectionflags	@""
	.align	4


	//----- nvinfo : EIATTR_CUDA_API_VERSION
	.align		4
        /*0000*/ 	.byte	0x04, 0x37
        /*0002*/ 	.short	(.L_32 - .L_31)
.L_31:
        /*0004*/ 	.word	0x00000082


	//----- nvinfo : EIATTR_SPARSE_MMA_MASK
	.align		4
.L_32:
        /*0008*/ 	.byte	0x03, 0x50
        /*000a*/ 	.short	0x0000


	//----- nvinfo : EIATTR_MAXREG_COUNT
	.align		4
        /*000c*/ 	.byte	0x03, 0x1b
        /*000e*/ 	.short	0x00ff


	//----- nvinfo : EIATTR_EXTERNS
	.align		4
        /*0010*/ 	.byte	0x04, 0x0f
        /*0012*/ 	.short	(.L_34 - .L_33)


	//   ....[0]....
	.align		4
.L_33:
        /*0014*/ 	.word	index@(vprintf)


	//----- nvinfo : EIATTR_MERCURY_ISA_VERSION
	.align		4
.L_34:
        /*0018*/ 	.byte	0x03, 0x5f
        /*001a*/ 	.short	0x0101


	//----- nvinfo : EIATTR_COOP_GROUP_MASK_REGIDS
	.align		4
        /*001c*/ 	.byte	0x04, 0x29
        /*001e*/ 	.short	(.L_36 - .L_35)


	//   ....[0]....
.L_35:
        /*0020*/ 	.word	0xffffffff


	//----- nvinfo : EIATTR_COOP_GROUP_INSTR_OFFSETS
	.align		4
.L_36:
        /*0024*/ 	.byte	0x04, 0x28
        /*0026*/ 	.short	(.L_38 - .L_37)


	//   ....[0]....
.L_37:
        /*0028*/ 	.word	0x000000a0


	//----- nvinfo : EIATTR_VRC_CTA_INIT_COUNT
	.align		4
.L_38:
        /*002c*/ 	.byte	0x02, 0x4a
	.zero		1
	.zero		1


	//----- nvinfo : EIATTR_SYSCALL_OFFSETS
	.align		4
        /*0030*/ 	.byte	0x04, 0x46
        /*0032*/ 	.short	(.L_40 - .L_39)


	//   ....[0]....
.L_39:
        /*0034*/ 	.word	0x000001f0


	//   ....[1]....
        /*0038*/ 	.word	0x00000290


	//   ....[2]....
        /*003c*/ 	.word	0x00000370


	//   ....[3]....
        /*0040*/ 	.word	0x00000410


	//   ....[4]....
        /*0044*/ 	.word	0x00000510


	//   ....[5]....
        /*0048*/ 	.word	0x000005b0


	//   ....[6]....
        /*004c*/ 	.word	0x00000690


	//   ....[7]....
        /*0050*/ 	.word	0x00000730


	//   ....[8]....
        /*0054*/ 	.word	0x00000850


	//   ....[9]....
        /*0058*/ 	.word	0x000008f0


	//   ....[10]....
        /*005c*/ 	.word	0x000009d0


	//   ....[11]....
        /*0060*/ 	.word	0x00000a70


	//   ....[12]....
        /*0064*/ 	.word	0x00000b70


	//   ....[13]....
        /*0068*/ 	.word	0x00000c10


	//   ....[14]....
        /*006c*/ 	.word	0x00000cf0


	//   ....[15]....
        /*0070*/ 	.word	0x00000d90


	//   ....[16]....
        /*0074*/ 	.word	0x00000ed0


	//   ....[17]....
        /*0078*/ 	.word	0x00000f70


	//   ....[18]....
        /*007c*/ 	.word	0x00001050


	//   ....[19]....
        /*0080*/ 	.word	0x000010f0


	//   ....[20]....
        /*0084*/ 	.word	0x000011f0


	//   ....[21]....
        /*0088*/ 	.word	0x00001290


	//   ....[22]....
        /*008c*/ 	.word	0x00001370


	//   ....[23]....
        /*0090*/ 	.word	0x00001410


	//   ....[24]....
        /*0094*/ 	.word	0x00001530


	//   ....[25]....
        /*0098*/ 	.word	0x000015d0


	//   ....[26]....
        /*009c*/ 	.word	0x000016b0


	//   ....[27]....
        /*00a0*/ 	.word	0x00001750


	//   ....[28]....
        /*00a4*/ 	.word	0x00001850


	//   ....[29]....
        /*00a8*/ 	.word	0x000018f0


	//   ....[30]....
        /*00ac*/ 	.word	0x000019d0


	//   ....[31]....
        /*00b0*/ 	.word	0x00001a70


	//----- nvinfo : EIATTR_EXIT_INSTR_OFFSETS
	.align		4
.L_40:
        /*00b4*/ 	.byte	0x04, 0x1c
        /*00b6*/ 	.short	(.L_42 - .L_41)


	//   ....[0]....
.L_41:
        /*00b8*/ 	.word	0x00000160


	//   ....[1]....
        /*00bc*/ 	.word	0x00000200


	//   ....[2]....
        /*00c0*/ 	.word	0x000002a0


	//   ....[3]....
        /*00c4*/ 	.word	0x000002e0


	//   ....[4]....
        /*00c8*/ 	.word	0x00000380


	//   ....[5]....
        /*00cc*/ 	.word	0x00000420


	//   ....[6]....
        /*00d0*/ 	.word	0x00000480


	//   ....[7]....
        /*00d4*/ 	.word	0x00000520


	//   ....[8]....
        /*00d8*/ 	.word	0x000005c0


	//   ....[9]....
        /*00dc*/ 	.word	0x00000600


	//   ....[10]....
        /*00e0*/ 	.word	0x000006a0


	//   ....[11]....
        /*00e4*/ 	.word	0x00000740


	//   ....[12]....
        /*00e8*/ 	.word	0x000007c0


	//   ....[13]....
        /*00ec*/ 	.word	0x00000860


	//   ....[14]....
        /*00f0*/ 	.word	0x00000900


	//   ....[15]....
        /*00f4*/ 	.word	0x00000940


	//   ....[16]....
        /*00f8*/ 	.word	0x000009e0


	//   ....[17]....
        /*00fc*/ 	.word	0x00000a80


	//   ....[18]....
        /*0100*/ 	.word	0x00000ae0


	//   ....[19]....
        /*0104*/ 	.word	0x00000b80


	//   ....[20]....
        /*0108*/ 	.word	0x00000c20


	//   ....[21]....
        /*010c*/ 	.word	0x00000c60


	//   ....[22]....
        /*0110*/ 	.word	0x00000d00


	//   ....[23]....
        /*0114*/ 	.word	0x00000da0


	//   ....[24]....
        /*0118*/ 	.word	0x00000e40


	//   ....[25]....
        /*011c*/ 	.word	0x00000ee0


	//   ....[26]....
        /*0120*/ 	.word	0x00000f80


	//   ....[27]....
        /*0124*/ 	.word	0x00000fc0


	//   ....[28]....
        /*0128*/ 	.word	0x00001060


	//   ....[29]....
        /*012c*/ 	.word	0x00001100


	//   ....[30]....
        /*0130*/ 	.word	0x00001160


	//   ....[31]....
        /*0134*/ 	.word	0x00001200


	//   ....[32]....
        /*0138*/ 	.word	0x000012a0


	//   ....[33]....
        /*013c*/ 	.word	0x000012e0


	//   ....[34]....
        /*0140*/ 	.word	0x00001380


	//   ....[35]....
        /*0144*/ 	.word	0x00001420


	//   ....[36]....
        /*0148*/ 	.word	0x000014a0


	//   ....[37]....
        /*014c*/ 	.word	0x00001540


	//   ....[38]....
        /*0150*/ 	.word	0x000015e0


	//   ....[39]....
        /*0154*/ 	.word	0x00001620


	//   ....[40]....
        /*0158*/ 	.word	0x000016c0


	//   ....[41]....
        /*015c*/ 	.word	0x00001760


	//   ....[42]....
        /*0160*/ 	.word	0x000017c0


	//   ....[43]....
        /*0164*/ 	.word	0x00001860


	//   ....[44]....
        /*0168*/ 	.word	0x00001900


	//   ....[45]....
        /*016c*/ 	.word	0x00001940


	//   ....[46]....
        /*0170*/ 	.word	0x000019e0


	//   ....[47]....
        /*0174*/ 	.word	0x00001a80


	//----- nvinfo : EIATTR_CRS_STACK_SIZE
	.align		4
.L_42:
        /*0178*/ 	.byte	0x04, 0x1e
        /*017a*/ 	.short	(.L_44 - .L_43)
.L_43:
        /*017c*/ 	.word	0x00000000


	//----- nvinfo : EIATTR_SW_WAR
	.align		4
.L_44:
        /*0180*/ 	.byte	0x04, 0x36
        /*0182*/ 	.short	(.L_46 - .L_45)
.L_45:
        /*0184*/ 	.word	0x00000008
.L_46:


//--------------------- .nv.info._Z18ballot_sync_kernelv --------------------------
	.section	.nv.info._Z18ballot_sync_kernelv,"",@"SHT_CUDA_INFO"
	.sectionflags	@""
	.align	4


	//----- nvinfo : EIATTR_CUDA_API_VERSION
	.align		4
        /*0000*/ 	.byte	0x04, 0x37
        /*0002*/ 	.short	(.L_48 - .L_47)
.L_47:
        /*0004*/ 	.word	0x00000082


	//----- nvinfo : EIATTR_SPARSE_MMA_MASK
	.align		4
.L_48:
        /*0008*/ 	.byte	0x03, 0x50
        /*000a*/ 	.short	0x0000


	//----- nvinfo : EIATTR_MAXREG_COUNT
	.align		4
        /*000c*/ 	.byte	0x03, 0x1b
        /*000e*/ 	.short	0x00ff


	//----- nvinfo : EIATTR_EXTERNS
	.align		4
        /*0010*/ 	.byte	0x04, 0x0f
        /*0012*/ 	.short	(.L_50 - .L_49)


	//   ....[0]....
	.align		4
.L_49:
        /*0014*/ 	.word	index@(vprintf)


	//----- nvinfo : EIATTR_MERCURY_ISA_VERSION
	.align		4
.L_50:
        /*0018*/ 	.byte	0x03, 0x5f
        /*001a*/ 	.short	0x0101


	//----- nvinfo : EIATTR_COOP_GROUP_MASK_REGIDS
	.align		4
        /*001c*/ 	.byte	0x04, 0x29
        /*001e*/ 	.short	(.L_52 - .L_51)


	//   ....[0]....
.L_51:
        /*0020*/ 	.word	0xffffffff


	//----- nvinfo : EIATTR_COOP_GROUP_INSTR_OFFSETS
	.align		4
.L_52:
        /*0024*/ 	.byte	0x04, 0x28
        /*0026*/ 	.short	(.L_54 - .L_53)


	//   ....[0]....
.L_53:
        /*0028*/ 	.word	0x000000a0


	//----- nvinfo : EIATTR_VRC_CTA_INIT_COUNT
	.align		4
.L_54:
        /*002c*/ 	.byte	0x02, 0x4a
	.zero		1
	.zero		1


	//----- nvinfo : EIATTR_SYSCALL_OFFSETS
	.align		4
        /*0030*/ 	.byte	0x04, 0x46
        /*0032*/ 	.short	(.L_56 - .L_55)


	//   ....[0]....
.L_55:
        /*0034*/ 	.word	0x000001e0


	//   ....[1]....
        /*0038*/ 	.word	0x00000280


	//   ....[2]....
        /*003c*/ 	.word	0x00000360


	//   ....[3]....
        /*0040*/ 	.word	0x00000400


	//   ....[4]....
        /*0044*/ 	.word	0x00000500


	//   ....[5]....
        /*0048*/ 	.word	0x000005a0


	//   ....[6]....
        /*004c*/ 	.word	0x00000680


	//   ....[7]....
        /*0050*/ 	.word	0x00000720


	//   ....[8]....
        /*0054*/ 	.word	0x00000840


	//   ....[9]....
        /*0058*/ 	.word	0x000008e0


	//   ....[10]....
        /*005c*/ 	.word	0x000009c0


	//   ....[11]....
        /*0060*/ 	.word	0x00000a60


	//   ....[12]....
        /*0064*/ 	.word	0x00000b60


	//   ....[13]....
        /*0068*/ 	.word	0x00000c00


	//   ....[14]....
        /*006c*/ 	.word	0x00000ce0


	//   ....[15]....
        /*0070*/ 	.word	0x00000d80


	//   ....[16]....
        /*0074*/ 	.word	0x00000ec0


	//   ....[17]....
        /*0078*/ 	.word	0x00000f60


	//   ....[18]....
        /*007c*/ 	.word	0x00001040


	//   ....[19]....
        /*0080*/ 	.word	0x000010e0


	//   ....[20]....
        /*0084*/ 	.word	0x000011e0


	//   ....[21]....
        /*0088*/ 	.word	0x00001280


	//   ....[22]....
        /*008c*/ 	.word	0x00001360


	//   ....[23]....
        /*0090*/ 	.word	0x00001400


	//   ....[24]....
        /*0094*/ 	.word	0x00001520


	//   ....[25]....
        /*0098*/ 	.word	0x000015c0


	//   ....[26]....
        /*009c*/ 	.word	0x000016a0


	//   ....[27]....
        /*00a0*/ 	.word	0x00001740


	//   ....[28]....
        /*00a4*/ 	.word	0x00001840


	//   ....[29]....
        /*00a8*/ 	.word	0x000018e0


	//   ....[30]....
        /*00ac*/ 	.word	0x000019c0


	//   ....[31]....
        /*00b0*/ 	.word	0x00001a60


	//----- nvinfo : EIATTR_EXIT_INSTR_OFFSETS
	.align		4
.L_56:
        /*00b4*/ 	.byte	0x04, 0x1c
        /*00b6*/ 	.short	(.L_58 - .L_57)


	//   ....[0]....
.L_57:
        /*00b8*/ 	.word	0x00000150


	//   ....[1]....
        /*00bc*/ 	.word	0x000001f0


	//   ....[2]....
        /*00c0*/ 	.word	0x00000290


	//   ....[3]....
        /*00c4*/ 	.word	0x000002d0


	//   ....[4]....
        /*00c8*/ 	.word	0x00000370


	//   ....[5]....
        /*00cc*/ 	.word	0x00000410


	//   ....[6]....
        /*00d0*/ 	.word	0x00000470


	//   ....[7]....
        /*00d4*/ 	.word	0x00000510


	//   ....[8]....
        /*00d8*/ 	.word	0x000005b0


	//   ....[9]....
        /*00dc*/ 	.word	0x000005f0


	//   ....[10]....
        /*00e0*/ 	.word	0x00000690


	//   ....[11]....
        /*00e4*/ 	.word	0x00000730


	//   ....[12]....
        /*00e8*/ 	.word	0x000007b0


	//   ....[13]....
        /*00ec*/ 	.word	0x00000850


	//   ....[14]....
        /*00f0*/ 	.word	0x000008f0


	//   ....[15]....
        /*00f4*/ 	.word	0x00000930


	//   ....[16]....
        /*00f8*/ 	.word	0x000009d0


	//   ....[17]....
        /*00fc*/ 	.word	0x00000a70


	//   ....[18]....
        /*0100*/ 	.word	0x00000ad0


	//   ....[19]....
        /*0104*/ 	.word	0x00000b70


	//   ....[20]....
        /*0108*/ 	.word	0x00000c10


	//   ....[21]....
        /*010c*/ 	.word	0x00000c50


	//   ....[22]....
        /*0110*/ 	.word	0x00000cf0


	//   ....[23]....
        /*0114*/ 	.word	0x00000d90


	//   ....[24]....
        /*0118*/ 	.word	0x00000e30


	//   ....[25]....
        /*011c*/ 	.word	0x00000ed0


	//   ....[26]....
        /*0120*/ 	.word	0x00000f70


	//   ....[27]....
        /*0124*/ 	.word	0x00000fb0


	//   ....[28]....
        /*0128*/ 	.word	0x00001050


	//   ....[29]....
        /*012c*/ 	.word	0x000010f0


	//   ....[30]....
        /*0130*/ 	.word	0x00001150


	//   ....[31]....
        /*0134*/ 	.word	0x000011f0


	//   ....[32]....
        /*0138*/ 	.word	0x00001290


	//   ....[33]....
        /*013c*/ 	.word	0x000012d0


	//   ....[34]....
        /*0140*/ 	.word	0x00001370


	//   ....[35]....
        /*0144*/ 	.word	0x00001410


	//   ....[36]....
        /*0148*/ 	.word	0x00001490


	//   ....[37]....
        /*014c*/ 	.word	0x00001530


	//   ....[38]....
        /*0150*/ 	.word	0x000015d0


	//   ....[39]....
        /*0154*/ 	.word	0x00001610


	//   ....[40]....
        /*0158*/ 	.word	0x000016b0


	//   ....[41]....
        /*015c*/ 	.word	0x00001750


	//   ....[42]....
        /*0160*/ 	.word	0x000017b0


	//   ....[43]....
        /*0164*/ 	.word	0x00001850


	//   ....[44]....
        /*0168*/ 	.word	0x000018f0


	//   ....[45]....
        /*016c*/ 	.word	0x00001930


	//   ....[46]....
        /*0170*/ 	.word	0x000019d0


	//   ....[47]....
        /*0174*/ 	.word	0x00001a70


	//----- nvinfo : EIATTR_CRS_STACK_SIZE
	.align		4
.L_58:
        /*0178*/ 	.byte	0x04, 0x1e
        /*017a*/ 	.short	(.L_60 - .L_59)
.L_59:
        /*017c*/ 	.word	0x00000000


	//----- nvinfo : EIATTR_SW_WAR
	.align		4
.L_60:
        /*0180*/ 	.byte	0x04, 0x36
        /*0182*/ 	.short	(.L_62 - .L_61)
.L_61:
        /*0184*/ 	.word	0x00000008
.L_62:


//--------------------- .nv.info._Z16shfl_down_kernelv --------------------------
	.section	.nv.info._Z16shfl_down_kernelv,"",@"SHT_CUDA_INFO"
	.sectionflags	@""
	.align	4


	//----- nvinfo : EIATTR_CUDA_API_VERSION
	.align		4
        /*0000*/ 	.byte	0x04, 0x37
        /*0002*/ 	.short	(.L_64 - .L_63)
.L_63:
        /*0004*/ 	.word	0x00000082


	//----- nvinfo : EIATTR_SPARSE_MMA_MASK
	.align		4
.L_64:
        /*0008*/ 	.byte	0x03, 0x50
        /*000a*/ 	.short	0x0000


	//----- nvinfo : EIATTR_MAXREG_COUNT
	.align		4
        /*000c*/ 	.byte	0x03, 0x1b
        /*000e*/ 	.short	0x00ff


	//----- nvinfo : EIATTR_EXTERNS
	.align		4
        /*0010*/ 	.byte	0x04, 0x0f
        /*0012*/ 	.short	(.L_66 - .L_65)


	//   ....[0]....
	.align		4
.L_65:
        /*0014*/ 	.word	index@(vprintf)


	//----- nvinfo : EIATTR_MERCURY_ISA_VERSION
	.align		4
.L_66:
        /*0018*/ 	.byte	0x03, 0x5f
        /*001a*/ 	.short	0x0101


	//----- nvinfo : EIATTR_COOP_GROUP_MASK_REGIDS
	.align		4
        /*001c*/ 	.byte	0x04, 0x29
        /*001e*/ 	.short	(.L_68 - .L_67)


	//   ....[0]....
.L_67:
        /*0020*/ 	.word	0xffffffff


	//----- nvinfo : EIATTR_COOP_GROUP_INSTR_OFFSETS
	.align		4
.L_68:
        /*0024*/ 	.byte	0x04, 0x28
        /*0026*/ 	.short	(.L_70 - .L_69)


	//   ....[0]....
.L_69:
        /*0028*/ 	.word	0x00000080


	//----- nvinfo : EIATTR_VRC_CTA_INIT_COUNT
	.align		4
.L_70:
        /*002c*/ 	.byte	0x02, 0x4a
	.zero		1
	.zero		1


	//----- nvinfo : EIATTR_SYSCALL_OFFSETS
	.align		4
        /*0030*/ 	.byte	0x04, 0x46
        /*0032*/ 	.short	(.L_72 - .L_71)


	//   ....[0]....
.L_71:
        /*0034*/ 	.word	0x000001c0


	//   ....[1]....
        /*0038*/ 	.word	0x00000260


	//   ....[2]....
        /*003c*/ 	.word	0x00000340


	//   ....[3]....
        /*0040*/ 	.word	0x000003e0


	//   ....[4]....
        /*0044*/ 	.word	0x000004e0


	//   ....[5]....
        /*0048*/ 	.word	0x00000580


	//   ....[6]....
        /*004c*/ 	.word	0x00000660


	//   ....[7]....
        /*0050*/ 	.word	0x00000700


	//   ....[8]....
        /*0054*/ 	.word	0x00000820


	//   ....[9]....
        /*0058*/ 	.word	0x000008c0


	//   ....[10]....
        /*005c*/ 	.word	0x000009a0


	//   ....[11]....
        /*0060*/ 	.word	0x00000a40


	//   ....[12]....
        /*0064*/ 	.word	0x00000b40


	//   ....[13]....
        /*0068*/ 	.word	0x00000be0


	//   ....[14]....
        /*006c*/ 	.word	0x00000cc0


	//   ....[15]....
        /*0070*/ 	.word	0x00000d60


	//   ....[16]....
        /*0074*/ 	.word	0x00000ea0


	//   ....[17]....
        /*0078*/ 	.word	0x00000f40


	//   ....[18]....
        /*007c*/ 	.word	0x00001020


	//   ....[19]....
        /*0080*/ 	.word	0x000010c0


	//   ....[20]....
        /*0084*/ 	.word	0x000011c0


	//   ....[21]....
        /*0088*/ 	.word	0x00001260


	//   ....[22]....
        /*008c*/ 	.word	0x00001340


	//   ....[23]....
        /*0090*/ 	.word	0x000013e0


	//   ....[24]....
        /*0094*/ 	.word	0x00001500


	//   ....[25]....
        /*0098*/ 	.word	0x000015a0


	//   ....[26]....
        /*009c*/ 	.word	0x00001680


	//   ....[27]....
        /*00a0*/ 	.word	0x00001720


	//   ....[28]....
        /*00a4*/ 	.word	0x00001820


	//   ....[29]....
        /*00a8*/ 	.word	0x000018c0


	//   ....[30]....
        /*00ac*/ 	.word	0x000019a0


	//   ....[31]....
        /*00b0*/ 	.word	0x00001a40


	//----- nvinfo : EIATTR_EXIT_INSTR_OFFSETS
	.align		4
.L_72:
        /*00b4*/ 	.byte	0x04, 0x1c
        /*00b6*/ 	.short	(.L_74 - .L_73)


	//   ....[0]....
.L_73:
        /*00b8*/ 	.word	0x00000130


	//   ....[1]....
        /*00bc*/ 	.word	0x000001d0


	//   ....[2]....
        /*00c0*/ 	.word	0x00000270


	//   ....[3]....
        /*00c4*/ 	.word	0x000002b0


	//   ....[4]....
        /*00c8*/ 	.word	0x00000350


	//   ....[5]....
        /*00cc*/ 	.word	0x000003f0


	//   ....[6]....
        /*00d0*/ 	.word	0x00000450


	//   ....[7]....
        /*00d4*/ 	.word	0x000004f0


	//   ....[8]....
        /*00d8*/ 	.word	0x00000590


	//   ....[9]....
        /*00dc*/ 	.word	0x000005d0


	//   ....[10]....
        /*00e0*/ 	.word	0x00000670


	//   ....[11]....
        /*00e4*/ 	.word	0x00000710


	//   ....[12]....
        /*00e8*/ 	.word	0x00000790


	//   ....[13]....
        /*00ec*/ 	.word	0x00000830


	//   ....[14]....
        /*00f0*/ 	.word	0x000008d0


	//   ....[15]....
        /*00f4*/ 	.word	0x00000910


	//   ....[16]....
        /*00f8*/ 	.word	0x000009b0


	//   ....[17]....
        /*00fc*/ 	.word	0x00000a50


	//   ....[18]....
        /*0100*/ 	.word	0x00000ab0


	//   ....[19]....
        /*0104*/ 	.word	0x00000b50


	//   ....[20]....
        /*0108*/ 	.word	0x00000bf0


	//   ....[21]....
        /*010c*/ 	.word	0x00000c30


	//   ....[22]....
        /*0110*/ 	.word	0x00000cd0


	//   ....[23]....
        /*0114*/ 	.word	0x00000d70


	//   ....[24]....
        /*0118*/ 	.word	0x00000e10


	//   ....[25]....
        /*011c*/ 	.word	0x00000eb0


	//   ....[26]....
        /*0120*/ 	.word	0x00000f50


	//   ....[27]....
        /*0124*/ 	.word	0x00000f90


	//   ....[28]....
        /*0128*/ 	.word	0x00001030


	//   ....[29]....
        /*012c*/ 	.word	0x000010d0


	//   ....[30]....
        /*0130*/ 	.word	0x00001130


	//   ....[31]....
        /*0134*/ 	.word	0x000011d0


	//   ....[32]....
        /*0138*/ 	.word	0x00001270


	//   ....[33]....
        /*013c*/ 	.word	0x000012b0


	//   ....[34]....
        /*0140*/ 	.word	0x00001350


	//   ....[35]....
        /*0144*/ 	.word	0x000013f0


	//   ....[36]....
        /*0148*/ 	.word	0x00001470


	//   ....[37]....
        /*014c*/ 	.word	0x00001510


	//   ....[38]....
        /*0150*/ 	.word	0x000015b0


	//   ....[39]....
        /*0154*/ 	.word	0x000015f0


	//   ....[40]....
        /*0158*/ 	.word	0x00001690


	//   ....[41]....
        /*015c*/ 	.word	0x00001730


	//   ....[42]....
        /*0160*/ 	.word	0x00001790


	//   ....[43]....
        /*0164*/ 	.word	0x00001830


	//   ....[44]....
        /*0168*/ 	.word	0x000018d0


	//   ....[45]....
        /*016c*/ 	.word	0x00001910


	//   ....[46]....
        /*0170*/ 	.word	0x000019b0


	//   ....[47]....
        /*0174*/ 	.word	0x00001a50


	//----- nvinfo : EIATTR_CRS_STACK_SIZE
	.align		4
.L_74:
        /*0178*/ 	.byte	0x04, 0x1e
        /*017a*/ 	.short	(.L_76 - .L_75)
.L_75:
        /*017c*/ 	.word	0x00000000


	//----- nvinfo : EIATTR_SW_WAR
	.align		4
.L_76:
        /*0180*/ 	.byte	0x04, 0x36
        /*0182*/ 	.short	(.L_78 - .L_77)
.L_77:
        /*0184*/ 	.word	0x00000008
.L_78:


//--------------------- .nv.info._Z14shfl_up_kernelv --------------------------
	.section	.nv.info._Z14shfl_up_kernelv,"",@"SHT_CUDA_INFO"
	.sectionflags	@""
	.align	4


	//----- nvinfo : EIATTR_CUDA_API_VERSION
	.align		4
        /*0000*/ 	.byte	0x04, 0x37
        /*0002*/ 	.short	(.L_80 - .L_79)
.L_79:
        /*0004*/ 	.word	0x00000082


	//----- nvinfo : EIATTR_SPARSE_MMA_MASK
	.align		4
.L_80:
        /*0008*/ 	.byte	0x03, 0x50
        /*000a*/ 	.short	0x0000


	//----- nvinfo : EIATTR_MAXREG_COUNT
	.align		4
        /*000c*/ 	.byte	0x03, 0x1b
        /*000e*/ 	.short	0x00ff


	//----- nvinfo : EIATTR_EXTERNS
	.align		4
        /*0010*/ 	.byte	0x04, 0x0f
        /*0012*/ 	.short	(.L_82 - .L_81)


	//   ....[0]....
	.align		4
.L_81:
        /*0014*/ 	.word	index@(vprintf)


	//----- nvinfo : EIATTR_MERCURY_ISA_VERSION
	.align		4
.L_82:
        /*0018*/ 	.byte	0x03, 0x5f
        /*001a*/ 	.short	0x0101


	//----- nvinfo : EIATTR_COOP_GROUP_MASK_REGIDS
	.align		4
        /*001c*/ 	.byte	0x04, 0x29
        /*001e*/ 	.short	(.L_84 - .L_83)


	//   ....[0]....
.L_83:
        /*0020*/ 	.word	0xffffffff


	//----- nvinfo : EIATTR_COOP_GROUP_INSTR_OFFSETS
	.align		4
.L_84:
        /*0024*/ 	.byte	0x04, 0x28
        /*0026*/ 	.short	(.L_86 - .L_85)


	//   ....[0]....
.L_85:
        /*0028*/ 	.word	0x00000080


	//----- nvinfo : EIATTR_VRC_CTA_INIT_COUNT
	.align		4
.L_86:
        /*002c*/ 	.byte	0x02, 0x4a
	.zero		1
	.zero		1


	//----- nvinfo : EIATTR_SYSCALL_OFFSETS
	.align		4
        /*0030*/ 	.byte	0x04, 0x46
        /*0032*/ 	.short	(.L_88 - .L_87)


	//   ....[0]....
.L_87:
        /*0034*/ 	.word	0x000001c0


	//   ....[1]....
        /*0038*/ 	.word	0x00000260


	//   ....[2]....
        /*003c*/ 	.word	0x00000340


	//   ....[3]....
        /*0040*/ 	.word	0x000003e0


	//   ....[4]....
        /*0044*/ 	.word	0x000004e0


	//   ....[5]....
        /*0048*/ 	.word	0x00000580


	//   ....[6]....
        /*004c*/ 	.word	0x00000660


	//   ....[7]....
        /*0050*/ 	.word	0x00000700


	//   ....[8]....
        /*0054*/ 	.word	0x00000820


	//   ....[9]....
        /*0058*/ 	.word	0x000008c0


	//   ....[10]....
        /*005c*/ 	.word	0x000009a0


	//   ....[11]....
        /*0060*/ 	.word	0x00000a40


	//   ....[12]....
        /*0064*/ 	.word	0x00000b40


	//   ....[13]....
        /*0068*/ 	.word	0x00000be0


	//   ....[14]....
        /*006c*/ 	.word	0x00000cc0


	//   ....[15]....
        /*0070*/ 	.word	0x00000d60


	//   ....[16]....
        /*0074*/ 	.word	0x00000ea0


	//   ....[17]....
        /*0078*/ 	.word	0x00000f40


	//   ....[18]....
        /*007c*/ 	.word	0x00001020


	//   ....[19]....
        /*0080*/ 	.word	0x000010c0


	//   ....[20]....
        /*0084*/ 	.word	0x000011c0


	//   ....[21]....
        /*0088*/ 	.word	0x00001260


	//   ....[22]....
        /*008c*/ 	.word	0x00001340


	//   ....[23]....
        /*0090*/ 	.word	0x000013e0


	//   ....[24]....
        /*0094*/ 	.word	0x00001500


	//   ....[25]....
        /*0098*/ 	.word	0x000015a0


	//   ....[26]....
        /*009c*/ 	.word	0x00001680


	//   ....[27]....
        /*00a0*/ 	.word	0x00001720


	//   ....[28]....
        /*00a4*/ 	.word	0x00001820


	//   ....[29]....
        /*00a8*/ 	.word	0x000018c0


	//   ....[30]....
        /*00ac*/ 	.word	0x000019a0


	//   ....[31]....
        /*00b0*/ 	.word	0x00001a40


	//----- nvinfo : EIATTR_EXIT_INSTR_OFFSETS
	.align		4
.L_88:
        /*00b4*/ 	.byte	0x04, 0x1c
        /*00b6*/ 	.short	(.L_90 - .L_89)


	//   ....[0]....
.L_89:
        /*00b8*/ 	.word	0x00000130


	//   ....[1]....
        /*00bc*/ 	.word	0x000001d0


	//   ....[2]....
        /*00c0*/ 	.word	0x00000270


	//   ....[3]....
        /*00c4*/ 	.word	0x000002b0


	//   ....[4]....
        /*00c8*/ 	.word	0x00000350


	//   ....[5]....
        /*00cc*/ 	.word	0x000003f0


	//   ....[6]....
        /*00d0*/ 	.word	0x00000450


	//   ....[7]....
        /*00d4*/ 	.word	0x000004f0


	//   ....[8]....
        /*00d8*/ 	.word	0x00000590


	//   ....[9]....
        /*00dc*/ 	.word	0x000005d0


	//   ....[10]....
        /*00e0*/ 	.word	0x00000670


	//   ....[11]....
        /*00e4*/ 	.word	0x00000710


	//   ....[12]....
        /*00e8*/ 	.word	0x00000790


	//   ....[13]....
        /*00ec*/ 	.word	0x00000830


	//   ....[14]....
        /*00f0*/ 	.word	0x000008d0


	//   ....[15]....
        /*00f4*/ 	.word	0x00000910


	//   ....[16]....
        /*00f8*/ 	.word	0x000009b0


	//   ....[17]....
        /*00fc*/ 	.word	0x00000a50


	//   ....[18]....
        /*0100*/ 	.word	0x00000ab0


	//   ....[19]....
        /*0104*/ 	.word	0x00000b50


	//   ....[20]....
        /*0108*/ 	.word	0x00000bf0


	//   ....[21]....
        /*010c*/ 	.word	0x00000c30


	//   ....[22]....
        /*0110*/ 	.word	0x00000cd0


	//   ....[23]....
        /*0114*/ 	.word	0x00000d70


	//   ....[24]....
        /*0118*/ 	.word	0x00000e10


	//   ....[25]....
        /*011c*/ 	.word	0x00000eb0


	//   ....[26]....
        /*0120*/ 	.word	0x00000f50


	//   ....[27]....
        /*0124*/ 	.word	0x00000f90


	//   ....[28]....
        /*0128*/ 	.word	0x00001030


	//   ....[29]....
        /*012c*/ 	.word	0x000010d0


	//   ....[30]....
        /*0130*/ 	.word	0x00001130


	//   ....[31]....
        /*0134*/ 	.word	0x000011d0


	//   ....[32]....
        /*0138*/ 	.word	0x00001270


	//   ....[33]....
        /*013c*/ 	.word	0x000012b0


	//   ....[34]....
        /*0140*/ 	.word	0x00001350


	//   ....[35]....
        /*0144*/ 	.word	0x000013f0


	//   ....[36]....
        /*0148*/ 	.word	0x00001470


	//   ....[37]....
        /*014c*/ 	.word	0x00001510


	//   ....[38]....
        /*0150*/ 	.word	0x000015b0


	//   ....[39]....
        /*0154*/ 	.word	0x000015f0


	//   ....[40]....
        /*0158*/ 	.word	0x00001690


	//   ....[41]....
        /*015c*/ 	.word	0x00001730


	//   ....[42]....
        /*0160*/ 	.word	0x00001790


	//   ....[43]....
        /*0164*/ 	.word	0x00001830


	//   ....[44]....
        /*0168*/ 	.word	0x000018d0


	//   ....[45]....
        /*016c*/ 	.word	0x00001910


	//   ....[46]....
        /*0170*/ 	.word	0x000019b0


	//   ....[47]....
        /*0174*/ 	.word	0x00001a50


	//----- nvinfo : EIATTR_CRS_STACK_SIZE
	.align		4
.L_90:
        /*0178*/ 	.byte	0x04, 0x1e
        /*017a*/ 	.short	(.L_92 - .L_91)
.L_91:
        /*017c*/ 	.word	0x00000000


	//----- nvinfo : EIATTR_SW_WAR
	.align		4
.L_92:
        /*0180*/ 	.byte	0x04, 0x36
        /*0182*/ 	.short	(.L_94 - .L_93)
.L_93:
        /*0184*/ 	.word	0x00000008
.L_94:


//--------------------- .nv.info._Z11shfl_kernelv --------------------------
	.section	.nv.info._Z11shfl_kernelv,"",@"SHT_CUDA_INFO"
	.sectionflags	@""
	.align	4


	//----- nvinfo : EIATTR_CUDA_API_VERSION
	.align		4
        /*0000*/ 	.byte	0x04, 0x37
        /*0002*/ 	.short	(.L_96 - .L_95)
.L_95:
        /*0004*/ 	.word	0x00000082


	//----- nvinfo : EIATTR_SPARSE_MMA_MASK
	.align		4
.L_96:
        /*0008*/ 	.byte	0x03, 0x50
        /*000a*/ 	.short	0x0000


	//----- nvinfo : EIATTR_MAXREG_COUNT
	.align		4
        /*000c*/ 	.byte	0x03, 0x1b
        /*000e*/ 	.short	0x00ff


	//----- nvinfo : EIATTR_EXTERNS
	.align		4
        /*0010*/ 	.byte	0x04, 0x0f
        /*0012*/ 	.short	(.L_98 - .L_97)


	//   ....[0]....
	.align		4
.L_97:
        /*0014*/ 	.word	index@(vprintf)


	//----- nvinfo : EIATTR_MERCURY_ISA_VERSION
	.align		4
.L_98:
        /*0018*/ 	.byte	0x03, 0x5f
        /*001a*/ 	.short	0x0101


	//----- nvinfo : EIATTR_COOP_GROUP_MASK_REGIDS
	.align		4
        /*001c*/ 	.byte	0x04, 0x29
        /*001e*/ 	.short	(.L_100 - .L_99)


	//   ....[0]....
.L_99:
        /*0020*/ 	.word	0xffffffff


	//----- nvinfo : EIATTR_COOP_GROUP_INSTR_OFFSETS
	.align		4
.L_100:
        /*0024*/ 	.byte	0x04, 0x28
        /*0026*/ 	.short	(.L_102 - .L_101)


	//   ....[0]....
.L_101:
        /*0028*/ 	.word	0x00000090


	//----- nvinfo : EIATTR_VRC_CTA_INIT_COUNT
	.align		4
.L_102:
        /*002c*/ 	.byte	0x02, 0x4a
	.zero		1
	.zero		1


	//----- nvinfo : EIATTR_SYSCALL_OFFSETS
	.align		4
        /*0030*/ 	.byte	0x04, 0x46
        /*0032*/ 	.short	(.L_104 - .L_103)


	//   ....[0]....
.L_103:
        /*0034*/ 	.word	0x000001d0


	//   ....[1]....
        /*0038*/ 	.word	0x00000270


	//   ....[2]....
        /*003c*/ 	.word	0x00000350


	//   ....[3]....
        /*0040*/ 	.word	0x000003f0


	//   ....[4]....
        /*0044*/ 	.word	0x000004f0


	//   ....[5]....
        /*0048*/ 	.word	0x00000590


	//   ....[6]....
        /*004c*/ 	.word	0x00000670


	//   ....[7]....
        /*0050*/ 	.word	0x00000710


	//   ....[8]....
        /*0054*/ 	.word	0x00000830


	//   ....[9]....
        /*0058*/ 	.word	0x000008d0


	//   ....[10]....
        /*005c*/ 	.word	0x000009b0


	//   ....[11]....
        /*0060*/ 	.word	0x00000a50


	//   ....[12]....
        /*0064*/ 	.word	0x00000b50


	//   ....[13]....
        /*0068*/ 	.word	0x00000bf0


	//   ....[14]....
        /*006c*/ 	.word	0x00000cd0


	//   ....[15]....
        /*0070*/ 	.word	0x00000d70


	//   ....[16]....
        /*0074*/ 	.word	0x00000eb0


	//   ....[17]....
        /*0078*/ 	.word	0x00000f50


	//   ....[18]....
        /*007c*/ 	.word	0x00001030


	//   ....[19]....
        /*0080*/ 	.word	0x000010d0


	//   ....[20]....
        /*0084*/ 	.word	0x000011d0


	//   ....[21]....
        /*0088*/ 	.word	0x00001270


	//   ....[22]....
        /*008c*/ 	.word	0x00001350


	//   ....[23]....
        /*0090*/ 	.word	0x000013f0


	//   ....[24]....
        /*0094*/ 	.word	0x00001510


	//   ....[25]....
        /*0098*/ 	.word	0x000015b0


	//   ....[26]....
        /*009c*/ 	.word	0x00001690


	//   ....[27]....
        /*00a0*/ 	.word	0x00001730


	//   ....[28]....
        /*00a4*/ 	.word	0x00001830


	//   ....[29]....
        /*00a8*/ 	.word	0x000018d0


	//   ....[30]....
        /*00ac*/ 	.word	0x000019b0


	//   ....[31]....
        /*00b0*/ 	.word	0x00001a50


	//----- nvinfo : EIATTR_EXIT_INSTR_OFFSETS
	.align		4
.L_104:
        /*00b4*/ 	.byte	0x04, 0x1c
        /*00b6*/ 	.short	(.L_106 - .L_105)


	//   ....[0]....
.L_105:
        /*00b8*/ 	.word	0x00000140


	//   ....[1]....
        /*00bc*/ 	.word	0x000001e0


	//   ....[2]....
        /*00c0*/ 	.word	0x00000280


	//   ....[3]....
        /*00c4*/ 	.word	0x000002c0


	//   ....[4]....
        /*00c8*/ 	.word	0x00000360


	//   ....[5]....
        /*00cc*/ 	.word	0x00000400


	//   ....[6]....
        /*00d0*/ 	.word	0x00000460


	//   ....[7]....
        /*00d4*/ 	.word	0x00000500


	//   ....[8]....
        /*00d8*/ 	.word	0x000005a0


	//   ....[9]....
        /*00dc*/ 	.word	0x000005e0


	//   ....[10]....
        /*00e0*/ 	.word	0x00000680


	//   ....[11]....
        /*00e4*/ 	.word	0x00000720


	//   ....[12]....
        /*00e8*/ 	.word	0x000007a0


	//   ....[13]....
        /*00ec*/ 	.word	0x00000840


	//   ....[14]....
        /*00f0*/ 	.word	0x000008e0


	//   ....[15]....
        /*00f4*/ 	.word	0x00000920


	//   ....[16]....
        /*00f8*/ 	.word	0x000009c0


	//   ....[17]....
        /*00fc*/ 	.word	0x00000a60


	//   ....[18]....
        /*0100*/ 	.word	0x00000ac0


	//   ....[19]....
        /*0104*/ 	.word	0x00000b60


	//   ....[20]....
        /*0108*/ 	.word	0x00000c00


	//   ....[21]....
        /*010c*/ 	.word	0x00000c40


	//   ....[22]....
        /*0110*/ 	.word	0x00000ce0


	//   ....[23]....
        /*0114*/ 	.word	0x00000d80


	//   ....[24]....
        /*0118*/ 	.word	0x00000e20


	//   ....[25]....
        /*011c*/ 	.word	0x00000ec0


	//   ....[26]....
        /*0120*/ 	.word	0x00000f60


	//   ....[27]....
        /*0124*/ 	.word	0x00000fa0


	//   ....[28]....
        /*0128*/ 	.word	0x00001040


	//   ....[29]....
        /*012c*/ 	.word	0x000010e0


	//   ....[30]....
        /*0130*/ 	.word	0x00001140


	//   ....[31]....
        /*0134*/ 	.word	0x000011e0


	//   ....[32]....
        /*0138*/ 	.word	0x00001280


	//   ....[33]....
        /*013c*/ 	.word	0x000012c0


	//   ....[34]....
        /*0140*/ 	.word	0x00001360


	//   ....[35]....
        /*0144*/ 	.word	0x00001400


	//   ....[36]....
        /*0148*/ 	.word	0x00001480


	//   ....[37]....
        /*014c*/ 	.word	0x00001520


	//   ....[38]....
        /*0150*/ 	.word	0x000015c0


	//   ....[39]....
        /*0154*/ 	.word	0x00001600


	//   ....[40]....
        /*0158*/ 	.word	0x000016a0


	//   ....[41]....
        /*015c*/ 	.word	0x00001740


	//   ....[42]....
        /*0160*/ 	.word	0x000017a0


	//   ....[43]....
        /*0164*/ 	.word	0x00001840


	//   ....[44]....
        /*0168*/ 	.word	0x000018e0


	//   ....[45]....
        /*016c*/ 	.word	0x00001920


	//   ....[46]....
        /*0170*/ 	.word	0x000019c0


	//   ....[47]....
        /*0174*/ 	.word	0x00001a60


	//----- nvinfo : EIATTR_CRS_STACK_SIZE
	.align		4
.L_106:
        /*0178*/ 	.byte	0x04, 0x1e
        /*017a*/ 	.short	(.L_108 - .L_107)
.L_107:
        /*017c*/ 	.word	0x00000000


	//----- nvinfo : EIATTR_SW_WAR
	.align		4
.L_108:
        /*0180*/ 	.byte	0x04, 0x36
        /*0182*/ 	.short	(.L_110 - .L_109)
.L_109:
        /*0184*/ 	.word	0x00000008
.L_110:


//--------------------- .nv.callgraph             --------------------------
	.section	.nv.callgraph,"",@"SHT_CUDA_CALLGRAPH"
	.align	4
	.sectionentsize	8
	.align		4
        /*0000*/ 	.word	0x00000000
	.align		4
        /*0004*/ 	.word	0xffffffff
	.align		4
        /*0008*/ 	.word	index@(_Z15any_sync_kernelv)
	.align		4
        /*000c*/ 	.word	index@(vprintf)
	.align		4
        /*0010*/ 	.word	index@(_Z18ballot_sync_kernelv)
	.align		4
        /*0014*/ 	.word	index@(vprintf)
	.align		4
        /*0018*/ 	.word	index@(_Z16shfl_down_kernelv)
	.align		4
        /*001c*/ 	.word	index@(vprintf)
	.align		4
        /*0020*/ 	.word	index@(_Z14shfl_up_kernelv)
	.align		4
        /*0024*/ 	.word	index@(vprintf)
	.align		4
        /*0028*/ 	.word	index@(_Z11shfl_kernelv)
	.align		4
        /*002c*/ 	.word	index@(vprintf)
	.align		4
        /*0030*/ 	.word	0x00000000
	.align		4
        /*0034*/ 	.word	0xfffffffe
	.align		4
        /*0038*/ 	.word	0x00000000
	.align		4
        /*003c*/ 	.word	0xfffffffd
	.align		4
        /*0040*/ 	.word	0x00000000
	.align		4
        /*0044*/ 	.word	0xfffffffc


//--------------------- .nv.constant4             --------------------------
	.section	.nv.constant4,"a",@progbits
	.align	8
	.align		8
.nv.constant4:
        /*0000*/ 	.dword	vprintf
	.align		8
        /*0008*/ 	.dword	$str


//--------------------- .text._Z15any_sync_kernelv --------------------------
	.section	.text._Z15any_sync_kernelv,"ax",@progbits
	.align	128
        .global         _Z15any_sync_kernelv
        .type           _Z15any_sync_kernelv,@function
        .size           _Z15any_sync_kernelv,(.L_x_320 - _Z15any_sync_kernelv)
        .other          _Z15any_sync_kernelv,@"STO_CUDA_ENTRY STV_DEFAULT"
_Z15any_sync_kernelv:
.text._Z15any_sync_kernelv:
[----:B------:R-:W0:Y:S01]  /*0000*/  LDC R1, c[0x0][0x37c] ;  /* 0x0000df00ff017b82 */ /* 0x000e220000000800 */
[----:B------:R-:W1:Y:S01]  /*0010*/  S2R R2, SR_TID.X ;  /* 0x0000000000027919 */ /* 0x000e620000002100 */
[----:B------:R-:W2:Y:S01]  /*0020*/  LDCU UR4, c[0x0][0x2f8] ;  /* 0x00005f00ff0477ac */ /* 0x000ea20008000800 */
[----:B0-----:R-:W-:Y:S01]  /*0030*/  VIADD R1, R1, 0xfffffff8 ;  /* 0xfffffff801017836 */ /* 0x001fe20000000000 */
[----:B------:R-:W0:Y:S04]  /*0040*/  LDCU UR5, c[0x0][0x2fc] ;  /* 0x00005f80ff0577ac */ /* 0x000e280008000800 */
[----:B--2---:R-:W-:-:S05]  /*0050*/  IADD3 R6, P2, PT, R1, UR4, RZ ;  /* 0x0000000401067c10 */ /* 0x004fca000ff5e0ff */
[----:B0-----:R-:W-:Y:S01]  /*0060*/  IMAD.X R7, RZ, RZ, UR5, P2 ;  /* 0x00000005ff077e24 */ /* 0x001fe200090e06ff */
[C---:B-1----:R-:W-:Y:S02]  /*0070*/  LOP3.LUT R0, R2.reuse, 0x1, RZ, 0xc0, !PT ;  /* 0x0000000102007812 */ /* 0x042fe400078ec0ff */
[----:B------:R-:W-:Y:S02]  /*0080*/  ISETP.GT.AND P1, PT, R2, 0xf, PT ;  /* 0x0000000f0200780c */ /* 0x000fe40003f24270 */
[----:B------:R-:W-:-:S13]  /*0090*/  ISETP.NE.U32.AND P0, PT, R0, 0x1, PT ;  /* 0x000000010000780c */ /* 0x000fda0003f05070 */
[----:B------:R-:W-:-:S04]  /*00a0*/  VOTE.ANY P0, P0 ;  /* 0x0000000000ff7806 */ /* 0x000fc80000000100 */
[----:B------:R-:W-:Y:S01]  /*00b0*/  SEL R9, RZ, 0x1, !P0 ;  /* 0x00000001ff097807 */ /* 0x000fe20004000000 */
[----:B------:R-:W-:Y:S08]  /*00c0*/  @P1 BRA `(.L_x_0) ;  /* 0x0000000c00381947 */ /* 0x000ff00003800000 */
[----:B------:R-:W-:-:S13]  /*00d0*/  ISETP.GT.AND P0, PT, R2, 0x7, PT ;  /* 0x000000070200780c */ /* 0x000fda0003f04270 */
[----:B------:R-:W-:Y:S05]  /*00e0*/  @P0 BRA `(.L_x_1) ;  /* 0x0000000400980947 */ /* 0x000fea0003800000 */
[----:B------:R-:W-:-:S13]  /*00f0*/  ISETP.GT.AND P0, PT, R2, 0x3, PT ;  /* 0x000000030200780c */ /* 0x000fda0003f04270 */
[----:B------:R-:W-:Y:S05]  /*0100*/  @P0 BRA `(.L_x_2) ;  /* 0x0000000000c80947 */ /* 0x000fea0003800000 */
[----:B------:R-:W-:-:S13]  /*0110*/  ISETP.GT.AND P0, PT, R2, 0x1, PT ;  /* 0x000000010200780c */ /* 0x000fda0003f04270 */
[----:B------:R-:W-:Y:S05]  /*0120*/  @P0 BRA `(.L_x_3) ;  /* 0x0000000000600947 */ /* 0x000fea0003800000 */
[----:B------:R-:W-:-:S13]  /*0130*/  ISETP.NE.AND P0, PT, R2, RZ, PT ;  /* 0x000000ff0200720c */ /* 0x000fda0003f05270 */
[----:B------:R-:W-:Y:S05]  /*0140*/  @!P0 BRA `(.L_x_4) ;  /* 0x0000000000308947 */ /* 0x000fea0003800000 */
[----:B------:R-:W-:-:S13]  /*0150*/  ISETP.NE.AND P0, PT, R2, 0x1, PT ;  /* 0x000000010200780c */ /* 0x000fda0003f05270 */
[----:B------:R-:W-:Y:S05]  /*0160*/  @P0 EXIT ;  /* 0x000000000000094d */ /* 0x000fea0003800000 */
[----:B------:R-:W-:Y:S01]  /*0170*/  IMAD.MOV.U32 R8, RZ, RZ, 0x1 ;  /* 0x00000001ff087424 */ /* 0x000fe200078e00ff */
[----:B------:R-:W-:Y:S01]  /*0180*/  MOV R0, 0x0 ;  /* 0x0000000000007802 */ /* 0x000fe20000000f00 */
[----:B------:R-:W0:Y:S03]  /*0190*/  LDCU.64 UR4, c[0x4][0x8] ;  /* 0x01000100ff0477ac */ /* 0x000e260008000a00 */
[----:B------:R1:W-:Y:S01]  /*01a0*/  STL.64 [R1], R8 ;  /* 0x0000000801007387 */ /* 0x0003e20000100a00 */
[----:B------:R1:W2:Y:S01]  /*01b0*/  LDC.64 R2, c[0x4][R0] ;  /* 0x0100000000027b82 */ /* 0x0002a20000000a00 */
[----:B0-----:R-:W-:Y:S02]  /*01c0*/  IMAD.U32 R4, RZ, RZ, UR4 ;  /* 0x00000004ff047e24 */ /* 0x001fe4000f8e00ff */
[----:B-1----:R-:W-:-:S07]  /*01d0*/  IMAD.U32 R5, RZ, RZ, UR5 ;  /* 0x00000005ff057e24 */ /* 0x002fce000f8e00ff */
[----:B------:R-:W-:-:S07]  /*01e0*/  LEPC R20, `(.L_x_5) ;  /* 0x000000001014794e */ /* 0x000fce0000000000 */
[----:B--2---:R-:W-:Y:S05]  /*01f0*/  CALL.ABS.NOINC R2 ;  /* 0x0000000002007343 */ /* 0x004fea0003c00000 */
.L_x_5:
[----:B------:R-:W-:Y:S05]  /*0200*/  EXIT ;  /* 0x000000000000794d */ /* 0x000fea0003800000 */
.L_x_4:
[----:B------:R-:W-:Y:S01]  /*0210*/  IMAD.MOV.U32 R8, RZ, RZ, RZ ;  /* 0x000000ffff087224 */ /* 0x000fe200078e00ff */
        /* <DEDUP_REMOVED lines=8> */
.L_x_6:
[----:B------:R-:W-:Y:S05]  /*02a0*/  EXIT ;  /* 0x000000000000794d */ /* 0x000fea0003800000 */
.L_x_3:
[----:B------:R-:W-:-:S13]  /*02b0*/  ISETP.NE.AND P0, PT, R2, 0x2, PT ;  /* 0x000000020200780c */ /* 0x000fda0003f05270 */
        /* <DEDUP_REMOVED lines=12> */
.L_x_8:
[----:B------:R-:W-:Y:S05]  /*0380*/  EXIT ;  /* 0x000000000000794d */ /* 0x000fea0003800000 */
.L_x_7:
        /* <DEDUP_REMOVED lines=9> */
.L_x_9:
[----:B------:R-:W-:Y:S05]  /*0420*/  EXIT ;  /* 0x000000000000794d */ /* 0x000fea0003800000 */
.L_x_2:
[----:B------:R-:W-:-:S13]  /*0430*/  ISETP.GT.AND P0, PT, R2, 0x5, PT ;  /* 0x000000050200780c */ /* 0x000fda0003f04270 */
[----:B------:R-:W-:Y:S05]  /*0440*/  @P0 BRA `(.L_x_10) ;  /* 0x0000000000600947 */ /* 0x000fea0003800000 */
        /* <DEDUP_REMOVED lines=13> */
.L_x_12:
[----:B------:R-:W-:Y:S05]  /*0520*/  EXIT ;  /* 0x000000000000794d */ /* 0x000fea0003800000 */
.L_x_11:
        /* <DEDUP_REMOVED lines=9> */
.L_x_13:
[----:B------:R-:W-:Y:S05]  /*05c0*/  EXIT ;  /* 0x000000000000794d */ /* 0x000fea0003800000 */
.L_x_10:
        /* <DEDUP_REMOVED lines=13> */
.L_x_15:
[----:B------:R-:W-:Y:S05]  /*06a0*/  EXIT ;  /* 0x000000000000794d */ /* 0x000fea0003800000 */
.L_x_14:
        /* <DEDUP_REMOVED lines=9> */
.L_x_16:
[----:B------:R-:W-:Y:S05]  /*0740*/  EXIT ;  /* 0x000000000000794d */ /* 0x000fea0003800000 */
.L_x_1:
[----:B------:R-:W-:-:S13]  /*0750*/  ISETP.GT.AND P0, PT, R2, 0xb, PT ;  /* 0x0000000b0200780c */ /* 0x000fda0003f04270 */
[----:B------:R-:W-:Y:S05]  /*0760*/  @P0 BRA `(.L_x_17) ;  /* 0x0000000000c80947 */ /* 0x000fea0003800000 */
        /* <DEDUP_REMOVED lines=15> */
.L_x_20:
[----:B------:R-:W-:Y:S05]  /*0860*/  EXIT ;  /* 0x000000000000794d */ /* 0x000fea0003800000 */
.L_x_19:
        /* <DEDUP_REMOVED lines=9> */
.L_x_21:
[----:B------:R-:W-:Y:S05]  /*0900*/  EXIT ;  /* 0x000000000000794d */ /* 0x000fea0003800000 */
.L_x_18:
        /* <DEDUP_REMOVED lines=13> */
.L_x_23:
[----:B------:R-:W-:Y:S05]  /*09e0*/  EXIT ;  /* 0x000000000000794d */ /* 0x000fea0003800000 */
.L_x_22:
        /* <DEDUP_REMOVED lines=9> */
.L_x_24:
[----:B------:R-:W-:Y:S05]  /*0a80*/  EXIT ;  /* 0x000000000000794d */ /* 0x000fea0003800000 */
.L_x_17:
        /* <DEDUP_REMOVED lines=15> */
.L_x_27:
[----:B------:R-:W-:Y:S05]  /*0b80*/  EXIT ;  /* 0x000000000000794d */ /* 0x000fea0003800000 */
.L_x_26:
        /* <DEDUP_REMOVED lines=9> */
.L_x_28:
[----:B------:R-:W-:Y:S05]  /*0c20*/  EXIT ;  /* 0x000000000000794d */ /* 0x000fea0003800000 */
.L_x_25:
        /* <DEDUP_REMOVED lines=13> */
.L_x_30:
[----:B------:R-:W-:Y:S05]  /*0d00*/  EXIT ;  /* 0x000000000000794d */ /* 0x000fea0003800000 */
.L_x_29:
        /* <DEDUP_REMOVED lines=9> */
.L_x_31:
[----:B------:R-:W-:Y:S05]  /*0da0*/  EXIT ;  /* 0x000000000000794d */ /* 0x000fea0003800000 */
.L_x_0:
[----:B------:R-:W-:-:S13]  /*0db0*/  ISETP.GT.AND P0, PT, R2, 0x17, PT ;  /* 0x000000170200780c */ /* 0x000fda0003f04270 */
[----:B------:R-:W-:Y:S05]  /*0dc0*/  @P0 BRA `(.L_x_32) ;  /* 0x0000000400980947 */ /* 0x000fea0003800000 */
        /* <DEDUP_REMOVED lines=17> */
.L_x_36:
[----:B------:R-:W-:Y:S05]  /*0ee0*/  EXIT ;  /* 0x000000000000794d */ /* 0x000fea0003800000 */
.L_x_35:
        /* <DEDUP_REMOVED lines=9> */
.L_x_37:
[----:B------:R-:W-:Y:S05]  /*0f80*/  EXIT ;  /* 0x000000000000794d */ /* 0x000fea0003800000 */
.L_x_34:
        /* <DEDUP_REMOVED lines=13> */
.L_x_39:
[----:B------:R-:W-:Y:S05]  /*1060*/  EXIT ;  /* 0x000000000000794d */ /* 0x000fea0003800000 */
.L_x_38:
        /* <DEDUP_REMOVED lines=9> */
.L_x_40:
[----:B------:R-:W-:Y:S05]  /*1100*/  EXIT ;  /* 0x000000000000794d */ /* 0x000fea0003800000 */
.L_x_33:
        /* <DEDUP_REMOVED lines=15> */
.L_x_43:
[----:B------:R-:W-:Y:S05]  /*1200*/  EXIT ;  /* 0x000000000000794d */ /* 0x000fea0003800000 */
.L_x_42:
        /* <DEDUP_REMOVED lines=9> */
.L_x_44:
[----:B------:R-:W-:Y:S05]  /*12a0*/  EXIT ;  /* 0x000000000000794d */ /* 0x000fea0003800000 */
.L_x_41:
        /* <DEDUP_REMOVED lines=13> */
.L_x_46:
[----:B------:R-:W-:Y:S05]  /*1380*/  EXIT ;  /* 0x000000000000794d */ /* 0x000fea0003800000 */
.L_x_45:
        /* <DEDUP_REMOVED lines=9> */
.L_x_47:
[----:B------:R-:W-:Y:S05]  /*1420*/  EXIT ;  /* 0x000000000000794d */ /* 0x000fea0003800000 */
.L_x_32:
        /* <DEDUP_REMOVED lines=17> */
.L_x_51:
[----:B------:R-:W-:Y:S05]  /*1540*/  EXIT ;  /* 0x000000000000794d */ /* 0x000fea0003800000 */
.L_x_50:
        /* <DEDUP_REMOVED lines=9> */
.L_x_52:
[----:B------:R-:W-:Y:S05]  /*15e0*/  EXIT ;  /* 0x000000000000794d */ /* 0x000fea0003800000 */
.L_x_49:
        /* <DEDUP_REMOVED lines=13> */
.L_x_54:
[----:B------:R-:W-:Y:S05]  /*16c0*/  EXIT ;  /* 0x000000000000794d */ /* 0x000fea0003800000 */
.L_x_53:
        /* <DEDUP_REMOVED lines=9> */
.L_x_55:
[----:B------:R-:W-:Y:S05]  /*1760*/  EXIT ;  /* 0x000000000000794d */ /* 0x000fea0003800000 */
.L_x_48:
        /* <DEDUP_REMOVED lines=15> */
.L_x_58:
[----:B------:R-:W-:Y:S05]  /*1860*/  EXIT ;  /* 0x000000000000794d */ /* 0x000fea0003800000 */
.L_x_57:
        /* <DEDUP_REMOVED lines=9> */
.L_x_59:
[----:B------:R-:W-:Y:S05]  /*1900*/  EXIT ;  /* 0x000000000000794d */ /* 0x000fea0003800000 */
.L_x_56:
        /* <DEDUP_REMOVED lines=13> */
.L_x_61:
[----:B------:R-:W-:Y:S05]  /*19e0*/  EXIT ;  /* 0x000000000000794d */ /* 0x000fea0003800000 */
.L_x_60:
        /* <DEDUP_REMOVED lines=9> */
.L_x_62:
[----:B------:R-:W-:Y:S05]  /*1a80*/  EXIT ;  /* 0x000000000000794d */ /* 0x000fea0003800000 */
.L_x_63:
[----:B------:R-:W-:-:S00]  /*1a90*/  BRA `(.L_x_63) ;  /* 0xfffffffc00fc7947 */ /* 0x000fc0000383ffff */
[----:B------:R-:W-:-:S00]  /*1aa0*/  NOP ;  /* 0x0000000000007918 */ /* 0x000fc00000000000 */
        /* <DEDUP_REMOVED lines=13> */
.L_x_320:


//--------------------- .text._Z18ballot_sync_kernelv --------------------------
	.section	.text._Z18ballot_sync_kernelv,"ax",@progbits
	.align	128
        .global         _Z18ballot_sync_kernelv
        .type           _Z18ballot_sync_kernelv,@function
        .size           _Z18ballot_sync_kernelv,(.L_x_321 - _Z18ballot_sync_kernelv)
        .other          _Z18ballot_sync_kernelv,@"STO_CUDA_ENTRY STV_DEFAULT"
_Z18ballot_sync_kernelv:
.text._Z18ballot_sync_kernelv:
        /* <DEDUP_REMOVED lines=10> */
[----:B------:R-:W-:Y:S01]  /*00a0*/  VOTE.ANY R9, PT, P0 ;  /* 0x0000000000097806 */ /* 0x000fe200000e0100 */
[----:B------:R-:W-:Y:S06]  /*00b0*/  @P1 BRA `(.L_x_64) ;  /* 0x0000000c00381947 */ /* 0x000fec0003800000 */
        /* <DEDUP_REMOVED lines=19> */
.L_x_69:
[----:B------:R-:W-:Y:S05]  /*01f0*/  EXIT ;  /* 0x000000000000794d */ /* 0x000fea0003800000 */
.L_x_68:
        /* <DEDUP_REMOVED lines=9> */
.L_x_70:
[----:B------:R-:W-:Y:S05]  /*0290*/  EXIT ;  /* 0x000000000000794d */ /* 0x000fea0003800000 */
.L_x_67:
        /* <DEDUP_REMOVED lines=13> */
.L_x_72:
[----:B------:R-:W-:Y:S05]  /*0370*/  EXIT ;  /* 0x000000000000794d */ /* 0x000fea0003800000 */
.L_x_71:
        /* <DEDUP_REMOVED lines=9> */
.L_x_73:
[----:B------:R-:W-:Y:S05]  /*0410*/  EXIT ;  /* 0x000000000000794d */ /* 0x000fea0003800000 */
.L_x_66:
        /* <DEDUP_REMOVED lines=15> */
.L_x_76:
[----:B------:R-:W-:Y:S05]  /*0510*/  EXIT ;  /* 0x000000000000794d */ /* 0x000fea0003800000 */
.L_x_75:
        /* <DEDUP_REMOVED lines=9> */
.L_x_77:
[----:B------:R-:W-:Y:S05]  /*05b0*/  EXIT ;  /* 0x000000000000794d */ /* 0x000fea0003800000 */
.L_x_74:
        /* <DEDUP_REMOVED lines=13> */
.L_x_79:
[----:B------:R-:W-:Y:S05]  /*0690*/  EXIT ;  /* 0x000000000000794d */ /* 0x000fea0003800000 */
.L_x_78:
        /* <DEDUP_REMOVED lines=9> */
.L_x_80:
[----:B------:R-:W-:Y:S05]  /*0730*/  EXIT ;  /* 0x000000000000794d */ /* 0x000fea0003800000 */
.L_x_65:
        /* <DEDUP_REMOVED lines=17> */
.L_x_84:
[----:B------:R-:W-:Y:S05]  /*0850*/  EXIT ;  /* 0x000000000000794d */ /* 0x000fea0003800000 */
.L_x_83:
        /* <DEDUP_REMOVED lines=9> */
.L_x_85:
[----:B------:R-:W-:Y:S05]  /*08f0*/  EXIT ;  /* 0x000000000000794d */ /* 0x000fea0003800000 */
.L_x_82:
        /* <DEDUP_REMOVED lines=13> */
.L_x_87:
[----:B------:R-:W-:Y:S05]  /*09d0*/  EXIT ;  /* 0x000000000000794d */ /* 0x000fea0003800000 */
.L_x_86:
        /* <DEDUP_REMOVED lines=9> */
.L_x_88:
[----:B------:R-:W-:Y:S05]  /*0a70*/  EXIT ;  /* 0x000000000000794d */ /* 0x000fea0003800000 */
.L_x_81:
        /* <DEDUP_REMOVED lines=15> */
.L_x_91:
[----:B------:R-:W-:Y:S05]  /*0b70*/  EXIT ;  /* 0x000000000000794d */ /* 0x000fea0003800000 */
.L_x_90:
        /* <DEDUP_REMOVED lines=9> */
.L_x_92:
[----:B------:R-:W-:Y:S05]  /*0c10*/  EXIT ;  /* 0x000000000000794d */ /* 0x000fea0003800000 */
.L_x_89:
        /* <DEDUP_REMOVED lines=13> */
.L_x_94:
[----:B------:R-:W-:Y:S05]  /*0cf0*/  EXIT ;  /* 0x000000000000794d */ /* 0x000fea0003800000 */
.L_x_93:
        /* <DEDUP_REMOVED lines=9> */
.L_x_95:
[----:B------:R-:W-:Y:S05]  /*0d90*/  EXIT ;  /* 0x000000000000794d */ /* 0x000fea0003800000 */
.L_x_64:
        /* <DEDUP_REMOVED lines=19> */
.L_x_100:
[----:B------:R-:W-:Y:S05]  /*0ed0*/  EXIT ;  /* 0x000000000000794d */ /* 0x000fea0003800000 */
.L_x_99:
        /* <DEDUP_REMOVED lines=9> */
.L_x_101:
[----:B------:R-:W-:Y:S05]  /*0f70*/  EXIT ;  /* 0x000000000000794d */ /* 0x000fea0003800000 */
.L_x_98:
        /* <DEDUP_REMOVED lines=13> */
.L_x_103:
[----:B------:R-:W-:Y:S05]  /*1050*/  EXIT ;  /* 0x000000000000794d */ /* 0x000fea0003800000 */
.L_x_102:
        /* <DEDUP_REMOVED lines=9> */
.L_x_104:
[----:B------:R-:W-:Y:S05]  /*10f0*/  EXIT ;  /* 0x000000000000794d */ /* 0x000fea0003800000 */
.L_x_97:
        /* <DEDUP_REMOVED lines=15> */
.L_x_107:
[----:B------:R-:W-:Y:S05]  /*11f0*/  EXIT ;  /* 0x000000000000794d */ /* 0x000fea0003800000 */
.L_x_106:
        /* <DEDUP_REMOVED lines=9> */
.L_x_108:
[----:B------:R-:W-:Y:S05]  /*1290*/  EXIT ;  /* 0x000000000000794d */ /* 0x000fea0003800000 */
.L_x_105:
        /* <DEDUP_REMOVED lines=13> */
.L_x_110:
[----:B------:R-:W-:Y:S05]  /*1370*/  EXIT ;  /* 0x000000000000794d */ /* 0x000fea0003800000 */
.L_x_109:
        /* <DEDUP_REMOVED lines=9> */
.L_x_111:
[----:B------:R-:W-:Y:S05]  /*1410*/  EXIT ;  /* 0x000000000000794d */ /* 0x000fea0003800000 */
.L_x_96:
        /* <DEDUP_REMOVED lines=17> */
.L_x_115:
[----:B------:R-:W-:Y:S05]  /*1530*/  EXIT ;  /* 0x000000000000794d */ /* 0x000fea0003800000 */
.L_x_114:
        /* <DEDUP_REMOVED lines=9> */
.L_x_116:
[----:B------:R-:W-:Y:S05]  /*15d0*/  EXIT ;  /* 0x000000000000794d */ /* 0x000fea0003800000 */
.L_x_113:
        /* <DEDUP_REMOVED lines=13> */
.L_x_118:
[----:B------:R-:W-:Y:S05]  /*16b0*/  EXIT ;  /* 0x000000000000794d */ /* 0x000fea0003800000 */
.L_x_117:
        /* <DEDUP_REMOVED lines=9> */
.L_x_119:
[----:B------:R-:W-:Y:S05]  /*1750*/  EXIT ;  /* 0x000000000000794d */ /* 0x000fea0003800000 */
.L_x_112:
        /* <DEDUP_REMOVED lines=15> */
.L_x_122:
[----:B------:R-:W-:Y:S05]  /*1850*/  EXIT ;  /* 0x000000000000794d */ /* 0x000fea0003800000 */
.L_x_121:
        /* <DEDUP_REMOVED lines=9> */
.L_x_123:
[----:B------:R-:W-:Y:S05]  /*18f0*/  EXIT ;  /* 0x000000000000794d */ /* 0x000fea0003800000 */
.L_x_120:
        /* <DEDUP_REMOVED lines=13> */
.L_x_125:
[----:B------:R-:W-:Y:S05]  /*19d0*/  EXIT ;  /* 0x000000000000794d */ /* 0x000fea0003800000 */
.L_x_124:
        /* <DEDUP_REMOVED lines=9> */
.L_x_126:
[----:B------:R-:W-:Y:S05]  /*1a70*/  EXIT ;  /* 0x000000000000794d */ /* 0x000fea0003800000 */
.L_x_127:
        /* <DEDUP_REMOVED lines=16> */
.L_x_321:


//--------------------- .text._Z16shfl_down_kernelv --------------------------
	.section	.text._Z16shfl_down_kernelv,"ax",@progbits
	.align	128
        .global         _Z16shfl_down_kernelv
        .type           _Z16shfl_down_kernelv,@function
        .size           _Z16shfl_down_kernelv,(.L_x_322 - _Z16shfl_down_kernelv)
        .other          _Z16shfl_down_kernelv,@"STO_CUDA_ENTRY STV_DEFAULT"
_Z16shfl_down_kernelv:
.text._Z16shfl_down_kernelv:
[----:B------:R-:W0:Y:S01]  /*0000*/  LDC R1, c[0x0][0x37c] ;  /* 0x0000df00ff017b82 */ /* 0x000e220000000800 */
[----:B------:R-:W1:Y:S01]  /*0010*/  S2R R0, SR_TID.X ;  /* 0x0000000000007919 */ /* 0x000e620000002100 */
[----:B------:R-:W2:Y:S01]  /*0020*/  LDCU UR4, c[0x0][0x2f8] ;  /* 0x00005f00ff0477ac */ /* 0x000ea20008000800 */
[----:B0-----:R-:W-:Y:S01]  /*0030*/  VIADD R1, R1, 0xfffffff8 ;  /* 0xfffffff801017836 */ /* 0x001fe20000000000 */
[----:B------:R-:W0:Y:S04]  /*0040*/  LDCU UR5, c[0x0][0x2fc] ;  /* 0x00005f80ff0577ac */ /* 0x000e280008000800 */
[----:B--2---:R-:W-:-:S05]  /*0050*/  IADD3 R6, P1, PT, R1, UR4, RZ ;  /* 0x0000000401067c10 */ /* 0x004fca000ff3e0ff */
[----:B0-----:R-:W-:Y:S01]  /*0060*/  IMAD.X R7, RZ, RZ, UR5, P1 ;  /* 0x00000005ff077e24 */ /* 0x001fe200088e06ff */
[----:B-1----:R-:W-:Y:S01]  /*0070*/  ISETP.GT.AND P0, PT, R0, 0xf, PT ;  /* 0x0000000f0000780c */ /* 0x002fe20003f04270 */
[----:B------:R0:W1:-:S12]  /*0080*/  SHFL.DOWN PT, R9, R0, 0xa, 0x1f ;  /* 0x09401f0000097f89 */ /* 0x00005800000e0000 */
[----:B0-----:R-:W-:Y:S05]  /*0090*/  @P0 BRA `(.L_x_128) ;  /* 0x0000000c00380947 */ /* 0x001fea0003800000 */
        /* <DEDUP_REMOVED lines=13> */
[----:B-1----:R1:W-:Y:S01]  /*0170*/  STL.64 [R1], R8 ;  /* 0x0000000801007387 */ /* 0x0023e20000100a00 */
[----:B------:R1:W2:Y:S01]  /*0180*/  LDC.64 R2, c[0x4][R0] ;  /* 0x0100000000027b82 */ /* 0x0002a20000000a00 */
[----:B0-----:R-:W-:Y:S02]  /*0190*/  IMAD.U32 R4, RZ, RZ, UR4 ;  /* 0x00000004ff047e24 */ /* 0x001fe4000f8e00ff */
[----:B-1----:R-:W-:-:S07]  /*01a0*/  IMAD.U32 R5, RZ, RZ, UR5 ;  /* 0x00000005ff057e24 */ /* 0x002fce000f8e00ff */
[----:B------:R-:W-:-:S07]  /*01b0*/  LEPC R20, `(.L_x_133) ;  /* 0x000000001014794e */ /* 0x000fce0000000000 */
[----:B--2---:R-:W-:Y:S05]  /*01c0*/  CALL.ABS.NOINC R2 ;  /* 0x0000000002007343 */ /* 0x004fea0003c00000 */
.L_x_133:
[----:B------:R-:W-:Y:S05]  /*01d0*/  EXIT ;  /* 0x000000000000794d */ /* 0x000fea0003800000 */
.L_x_132:
[----:B------:R-:W-:Y:S01]  /*01e0*/  IMAD.MOV.U32 R8, RZ, RZ, RZ ;  /* 0x000000ffff087224 */ /* 0x000fe200078e00ff */
        /* <DEDUP_REMOVED lines=8> */
.L_x_134:
[----:B------:R-:W-:Y:S05]  /*0270*/  EXIT ;  /* 0x000000000000794d */ /* 0x000fea0003800000 */
.L_x_131:
[----:B------:R-:W-:-:S13]  /*0280*/  ISETP.NE.AND P0, PT, R0, 0x2, PT ;  /* 0x000000020000780c */ /* 0x000fda0003f05270 */
        /* <DEDUP_REMOVED lines=12> */
.L_x_136:
[----:B------:R-:W-:Y:S05]  /*0350*/  EXIT ;  /* 0x000000000000794d */ /* 0x000fea0003800000 */
.L_x_135:
        /* <DEDUP_REMOVED lines=9> */
.L_x_137:
[----:B------:R-:W-:Y:S05]  /*03f0*/  EXIT ;  /* 0x000000000000794d */ /* 0x000fea0003800000 */
.L_x_130:
        /* <DEDUP_REMOVED lines=15> */
.L_x_140:
[----:B------:R-:W-:Y:S05]  /*04f0*/  EXIT ;  /* 0x000000000000794d */ /* 0x000fea0003800000 */
.L_x_139:
        /* <DEDUP_REMOVED lines=9> */
.L_x_141:
[----:B------:R-:W-:Y:S05]  /*0590*/  EXIT ;  /* 0x000000000000794d */ /* 0x000fea0003800000 */
.L_x_138:
        /* <DEDUP_REMOVED lines=13> */
.L_x_143:
[----:B------:R-:W-:Y:S05]  /*0670*/  EXIT ;  /* 0x000000000000794d */ /* 0x000fea0003800000 */
.L_x_142:
        /* <DEDUP_REMOVED lines=9> */
.L_x_144:
[----:B------:R-:W-:Y:S05]  /*0710*/  EXIT ;  /* 0x000000000000794d */ /* 0x000fea0003800000 */
.L_x_129:
        /* <DEDUP_REMOVED lines=17> */
.L_x_148:
[----:B------:R-:W-:Y:S05]  /*0830*/  EXIT ;  /* 0x000000000000794d */ /* 0x000fea0003800000 */
.L_x_147:
        /* <DEDUP_REMOVED lines=9> */
.L_x_149:
[----:B------:R-:W-:Y:S05]  /*08d0*/  EXIT ;  /* 0x000000000000794d */ /* 0x000fea0003800000 */
.L_x_146:
        /* <DEDUP_REMOVED lines=13> */
.L_x_151:
[----:B------:R-:W-:Y:S05]  /*09b0*/  EXIT ;  /* 0x000000000000794d */ /* 0x000fea0003800000 */
.L_x_150:
        /* <DEDUP_REMOVED lines=9> */
.L_x_152:
[----:B------:R-:W-:Y:S05]  /*0a50*/  EXIT ;  /* 0x000000000000794d */ /* 0x000fea0003800000 */
.L_x_145:
        /* <DEDUP_REMOVED lines=15> */
.L_x_155:
[----:B------:R-:W-:Y:S05]  /*0b50*/  EXIT ;  /* 0x000000000000794d */ /* 0x000fea0003800000 */
.L_x_154:
        /* <DEDUP_REMOVED lines=9> */
.L_x_156:
[----:B------:R-:W-:Y:S05]  /*0bf0*/  EXIT ;  /* 0x000000000000794d */ /* 0x000fea0003800000 */
.L_x_153:
        /* <DEDUP_REMOVED lines=13> */
.L_x_158:
[----:B------:R-:W-:Y:S05]  /*0cd0*/  EXIT ;  /* 0x000000000000794d */ /* 0x000fea0003800000 */
.L_x_157:
        /* <DEDUP_REMOVED lines=9> */
.L_x_159:
[----:B------:R-:W-:Y:S05]  /*0d70*/  EXIT ;  /* 0x000000000000794d */ /* 0x000fea0003800000 */
.L_x_128:
        /* <DEDUP_REMOVED lines=19> */
.L_x_164:
[----:B------:R-:W-:Y:S05]  /*0eb0*/  EXIT ;  /* 0x000000000000794d */ /* 0x000fea0003800000 */
.L_x_163:
        /* <DEDUP_REMOVED lines=9> */
.L_x_165:
[----:B------:R-:W-:Y:S05]  /*0f50*/  EXIT ;  /* 0x000000000000794d */ /* 0x000fea0003800000 */
.L_x_162:
        /* <DEDUP_REMOVED lines=13> */
.L_x_167:
[----:B------:R-:W-:Y:S05]  /*1030*/  EXIT ;  /* 0x000000000000794d */ /* 0x000fea0003800000 */
.L_x_166:
        /* <DEDUP_REMOVED lines=9> */
.L_x_168:
[----:B------:R-:W-:Y:S05]  /*10d0*/  EXIT ;  /* 0x000000000000794d */ /* 0x000fea0003800000 */
.L_x_161:
        /* <DEDUP_REMOVED lines=15> */
.L_x_171:
[----:B------:R-:W-:Y:S05]  /*11d0*/  EXIT ;  /* 0x000000000000794d */ /* 0x000fea0003800000 */
.L_x_170:
        /* <DEDUP_REMOVED lines=9> */
.L_x_172:
[----:B------:R-:W-:Y:S05]  /*1270*/  EXIT ;  /* 0x000000000000794d */ /* 0x000fea0003800000 */
.L_x_169:
        /* <DEDUP_REMOVED lines=13> */
.L_x_174:
[----:B------:R-:W-:Y:S05]  /*1350*/  EXIT ;  /* 0x000000000000794d */ /* 0x000fea0003800000 */
.L_x_173:
        /* <DEDUP_REMOVED lines=9> */
.L_x_175:
[----:B------:R-:W-:Y:S05]  /*13f0*/  EXIT ;  /* 0x000000000000794d */ /* 0x000fea0003800000 */
.L_x_160:
        /* <DEDUP_REMOVED lines=17> */
.L_x_179:
[----:B------:R-:W-:Y:S05]  /*1510*/  EXIT ;  /* 0x000000000000794d */ /* 0x000fea0003800000 */
.L_x_178:
        /* <DEDUP_REMOVED lines=9> */
.L_x_180:
[----:B------:R-:W-:Y:S05]  /*15b0*/  EXIT ;  /* 0x000000000000794d */ /* 0x000fea0003800000 */
.L_x_177:
        /* <DEDUP_REMOVED lines=13> */
.L_x_182:
[----:B------:R-:W-:Y:S05]  /*1690*/  EXIT ;  /* 0x000000000000794d */ /* 0x000fea0003800000 */
.L_x_181:
        /* <DEDUP_REMOVED lines=9> */
.L_x_183:
[----:B------:R-:W-:Y:S05]  /*1730*/  EXIT ;  /* 0x000000000000794d */ /* 0x000fea0003800000 */
.L_x_176:
        /* <DEDUP_REMOVED lines=15> */
.L_x_186:
[----:B------:R-:W-:Y:S05]  /*1830*/  EXIT ;  /* 0x000000000000794d */ /* 0x000fea0003800000 */
.L_x_185:
        /* <DEDUP_REMOVED lines=9> */
.L_x_187:
[----:B------:R-:W-:Y:S05]  /*18d0*/  EXIT ;  /* 0x000000000000794d */ /* 0x000fea0003800000 */
.L_x_184:
        /* <DEDUP_REMOVED lines=13> */
.L_x_189:
[----:B------:R-:W-:Y:S05]  /*19b0*/  EXIT ;  /* 0x000000000000794d */ /* 0x000fea0003800000 */
.L_x_188:
        /* <DEDUP_REMOVED lines=9> */
.L_x_190:
[----:B------:R-:W-:Y:S05]  /*1a50*/  EXIT ;  /* 0x000000000000794d */ /* 0x000fea0003800000 */
.L_x_191:
        /* <DEDUP_REMOVED lines=10> */
.L_x_322:


//--------------------- .text._Z14shfl_up_kernelv --------------------------
	.section	.text._Z14shfl_up_kernelv,"ax",@progbits
	.align	128
        .global         _Z14shfl_up_kernelv
        .type           _Z14shfl_up_kernelv,@function
        .size           _Z14shfl_up_kernelv,(.L_x_323 - _Z14shfl_up_kernelv)
        .other          _Z14shfl_up_kernelv,@"STO_CUDA_ENTRY STV_DEFAULT"
_Z14shfl_up_kernelv:
.text._Z14shfl_up_kernelv:
        /* <DEDUP_REMOVED lines=8> */
[----:B------:R0:W1:-:S12]  /*0080*/  SHFL.UP PT, R9, R0, 0x2, RZ ;  /* 0x0440000000097989 */ /* 0x00005800000e00ff */
        /* <DEDUP_REMOVED lines=20> */
.L_x_197:
[----:B------:R-:W-:Y:S05]  /*01d0*/  EXIT ;  /* 0x000000000000794d */ /* 0x000fea0003800000 */
.L_x_196:
        /* <DEDUP_REMOVED lines=9> */
.L_x_198:
[----:B------:R-:W-:Y:S05]  /*0270*/  EXIT ;  /* 0x000000000000794d */ /* 0x000fea0003800000 */
.L_x_195:
        /* <DEDUP_REMOVED lines=13> */
.L_x_200:
[----:B------:R-:W-:Y:S05]  /*0350*/  EXIT ;  /* 0x000000000000794d */ /* 0x000fea0003800000 */
.L_x_199:
        /* <DEDUP_REMOVED lines=9> */
.L_x_201:
[----:B------:R-:W-:Y:S05]  /*03f0*/  EXIT ;  /* 0x000000000000794d */ /* 0x000fea0003800000 */
.L_x_194:
        /* <DEDUP_REMOVED lines=15> */
.L_x_204:
[----:B------:R-:W-:Y:S05]  /*04f0*/  EXIT ;  /* 0x000000000000794d */ /* 0x000fea0003800000 */
.L_x_203:
        /* <DEDUP_REMOVED lines=9> */
.L_x_205:
[----:B------:R-:W-:Y:S05]  /*0590*/  EXIT ;  /* 0x000000000000794d */ /* 0x000fea0003800000 */
.L_x_202:
        /* <DEDUP_REMOVED lines=13> */
.L_x_207:
[----:B------:R-:W-:Y:S05]  /*0670*/  EXIT ;  /* 0x000000000000794d */ /* 0x000fea0003800000 */
.L_x_206:
        /* <DEDUP_REMOVED lines=9> */
.L_x_208:
[----:B------:R-:W-:Y:S05]  /*0710*/  EXIT ;  /* 0x000000000000794d */ /* 0x000fea0003800000 */
.L_x_193:
        /* <DEDUP_REMOVED lines=17> */
.L_x_212:
[----:B------:R-:W-:Y:S05]  /*0830*/  EXIT ;  /* 0x000000000000794d */ /* 0x000fea0003800000 */
.L_x_211:
        /* <DEDUP_REMOVED lines=9> */
.L_x_213:
[----:B------:R-:W-:Y:S05]  /*08d0*/  EXIT ;  /* 0x000000000000794d */ /* 0x000fea0003800000 */
.L_x_210:
        /* <DEDUP_REMOVED lines=13> */
.L_x_215:
[----:B------:R-:W-:Y:S05]  /*09b0*/  EXIT ;  /* 0x000000000000794d */ /* 0x000fea0003800000 */
.L_x_214:
        /* <DEDUP_REMOVED lines=9> */
.L_x_216:
[----:B------:R-:W-:Y:S05]  /*0a50*/  EXIT ;  /* 0x000000000000794d */ /* 0x000fea0003800000 */
.L_x_209:
        /* <DEDUP_REMOVED lines=15> */
.L_x_219:
[----:B------:R-:W-:Y:S05]  /*0b50*/  EXIT ;  /* 0x000000000000794d */ /* 0x000fea0003800000 */
.L_x_218:
        /* <DEDUP_REMOVED lines=9> */
.L_x_220:
[----:B------:R-:W-:Y:S05]  /*0bf0*/  EXIT ;  /* 0x000000000000794d */ /* 0x000fea0003800000 */
.L_x_217:
        /* <DEDUP_REMOVED lines=13> */
.L_x_222:
[----:B------:R-:W-:Y:S05]  /*0cd0*/  EXIT ;  /* 0x000000000000794d */ /* 0x000fea0003800000 */
.L_x_221:
        /* <DEDUP_REMOVED lines=9> */
.L_x_223:
[----:B------:R-:W-:Y:S05]  /*0d70*/  EXIT ;  /* 0x000000000000794d */ /* 0x000fea0003800000 */
.L_x_192:
        /* <DEDUP_REMOVED lines=19> */
.L_x_228:
[----:B------:R-:W-:Y:S05]  /*0eb0*/  EXIT ;  /* 0x000000000000794d */ /* 0x000fea0003800000 */
.L_x_227:
        /* <DEDUP_REMOVED lines=9> */
.L_x_229:
[----:B------:R-:W-:Y:S05]  /*0f50*/  EXIT ;  /* 0x000000000000794d */ /* 0x000fea0003800000 */
.L_x_226:
        /* <DEDUP_REMOVED lines=13> */
.L_x_231:
[----:B------:R-:W-:Y:S05]  /*1030*/  EXIT ;  /* 0x000000000000794d */ /* 0x000fea0003800000 */
.L_x_230:
        /* <DEDUP_REMOVED lines=9> */
.L_x_232:
[----:B------:R-:W-:Y:S05]  /*10d0*/  EXIT ;  /* 0x000000000000794d */ /* 0x000fea0003800000 */
.L_x_225:
        /* <DEDUP_REMOVED lines=15> */
.L_x_235:
[----:B------:R-:W-:Y:S05]  /*11d0*/  EXIT ;  /* 0x000000000000794d */ /* 0x000fea0003800000 */
.L_x_234:
        /* <DEDUP_REMOVED lines=9> */
.L_x_236:
[----:B------:R-:W-:Y:S05]  /*1270*/  EXIT ;  /* 0x000000000000794d */ /* 0x000fea0003800000 */
.L_x_233:
        /* <DEDUP_REMOVED lines=13> */
.L_x_238:
[----:B------:R-:W-:Y:S05]  /*1350*/  EXIT ;  /* 0x000000000000794d */ /* 0x000fea0003800000 */
.L_x_237:
        /* <DEDUP_REMOVED lines=9> */
.L_x_239:
[----:B------:R-:W-:Y:S05]  /*13f0*/  EXIT ;  /* 0x000000000000794d */ /* 0x000fea0003800000 */
.L_x_224:
        /* <DEDUP_REMOVED lines=17> */
.L_x_243:
[----:B------:R-:W-:Y:S05]  /*1510*/  EXIT ;  /* 0x000000000000794d */ /* 0x000fea0003800000 */
.L_x_242:
        /* <DEDUP_REMOVED lines=9> */
.L_x_244:
[----:B------:R-:W-:Y:S05]  /*15b0*/  EXIT ;  /* 0x000000000000794d */ /* 0x000fea0003800000 */
.L_x_241:
        /* <DEDUP_REMOVED lines=13> */
.L_x_246:
[----:B------:R-:W-:Y:S05]  /*1690*/  EXIT ;  /* 0x000000000000794d */ /* 0x000fea0003800000 */
.L_x_245:
        /* <DEDUP_REMOVED lines=9> */
.L_x_247:
[----:B------:R-:W-:Y:S05]  /*1730*/  EXIT ;  /* 0x000000000000794d */ /* 0x000fea0003800000 */
.L_x_240:
        /* <DEDUP_REMOVED lines=15> */
.L_x_250:
[----:B------:R-:W-:Y:S05]  /*1830*/  EXIT ;  /* 0x000000000000794d */ /* 0x000fea0003800000 */
.L_x_249:
        /* <DEDUP_REMOVED lines=9> */
.L_x_251:
[----:B------:R-:W-:Y:S05]  /*18d0*/  EXIT ;  /* 0x000000000000794d */ /* 0x000fea0003800000 */
.L_x_248:
        /* <DEDUP_REMOVED lines=13> */
.L_x_253:
[----:B------:R-:W-:Y:S05]  /*19b0*/  EXIT ;  /* 0x000000000000794d */ /* 0x000fea0003800000 */
.L_x_252:
        /* <DEDUP_REMOVED lines=9> */
.L_x_254:
[----:B------:R-:W-:Y:S05]  /*1a50*/  EXIT ;  /* 0x000000000000794d */ /* 0x000fea0003800000 */
.L_x_255:
        /* <DEDUP_REMOVED lines=10> */
.L_x_323:


//--------------------- .text._Z11shfl_kernelv    --------------------------
	.section	.text._Z11shfl_kernelv,"ax",@progbits
	.align	128
        .global         _Z11shfl_kernelv
        .type           _Z11shfl_kernelv,@function
        .size           _Z11shfl_kernelv,(.L_x_324 - _Z11shfl_kernelv)
        .other          _Z11shfl_kernelv,@"STO_CUDA_ENTRY STV_DEFAULT"
_Z11shfl_kernelv:
.text._Z11shfl_kernelv:
[----:B------:R-:W0:Y:S01]  /*0000*/  LDC R1, c[0x0][0x37c] ;  /* 0x0000df00ff017b82 */ /* 0x000e220000000800 */
[----:B------:R-:W1:Y:S01]  /*0010*/  S2R R0, SR_TID.X ;  /* 0x0000000000007919 */ /* 0x000e620000002100 */
[----:B------:R-:W2:Y:S01]  /*0020*/  LDCU UR4, c[0x0][0x2f8] ;  /* 0x00005f00ff0477ac */ /* 0x000ea20008000800 */
[----:B0-----:R-:W-:Y:S01]  /*0030*/  VIADD R1, R1, 0xfffffff8 ;  /* 0xfffffff801017836 */ /* 0x001fe20000000000 */
[----:B------:R-:W0:Y:S04]  /*0040*/  LDCU UR5, c[0x0][0x2fc] ;  /* 0x00005f80ff0577ac */ /* 0x000e280008000800 */
[----:B--2---:R-:W-:-:S05]  /*0050*/  IADD3 R6, P1, PT, R1, UR4, RZ ;  /* 0x0000000401067c10 */ /* 0x004fca000ff3e0ff */
[----:B0-----:R-:W-:Y:S01]  /*0060*/  IMAD.X R7, RZ, RZ, UR5, P1 ;  /* 0x00000005ff077e24 */ /* 0x001fe200088e06ff */
[C---:B-1----:R-:W-:Y:S01]  /*0070*/  ISETP.GT.AND P0, PT, R0.reuse, 0xf, PT ;  /* 0x0000000f0000780c */ /* 0x042fe20003f04270 */
[----:B------:R-:W-:-:S06]  /*0080*/  VIADD R9, R0, 0xfffffff6 ;  /* 0xfffffff600097836 */ /* 0x000fcc0000000000 */
[----:B------:R0:W1:Y:S06]  /*0090*/  SHFL.IDX PT, R9, R0, R9, 0x1f ;  /* 0x00001f0900097589 */ /* 0x00006c00000e0000 */
[----:B------:R-:W-:Y:S05]  /*00a0*/  @P0 BRA `(.L_x_256) ;  /* 0x0000000c00380947 */ /* 0x000fea0003800000 */
        /* <DEDUP_REMOVED lines=11> */
[----:B0-----:R-:W-:Y:S01]  /*0160*/  MOV R0, 0x0 ;  /* 0x0000000000007802 */ /* 0x001fe20000000f00 */
[----:B------:R-:W0:Y:S03]  /*0170*/  LDCU.64 UR4, c[0x4][0x8] ;  /* 0x01000100ff0477ac */ /* 0x000e260008000a00 */
[----:B-1----:R1:W-:Y:S01]  /*0180*/  STL.64 [R1], R8 ;  /* 0x0000000801007387 */ /* 0x0023e20000100a00 */
[----:B------:R1:W2:Y:S01]  /*0190*/  LDC.64 R2, c[0x4][R0] ;  /* 0x0100000000027b82 */ /* 0x0002a20000000a00 */
[----:B0-----:R-:W-:Y:S02]  /*01a0*/  IMAD.U32 R4, RZ, RZ, UR4 ;  /* 0x00000004ff047e24 */ /* 0x001fe4000f8e00ff */
[----:B-1----:R-:W-:-:S07]  /*01b0*/  IMAD.U32 R5, RZ, RZ, UR5 ;  /* 0x00000005ff057e24 */ /* 0x002fce000f8e00ff */
[----:B------:R-:W-:-:S07]  /*01c0*/  LEPC R20, `(.L_x_261) ;  /* 0x000000001014794e */ /* 0x000fce0000000000 */
[----:B--2---:R-:W-:Y:S05]  /*01d0*/  CALL.ABS.NOINC R2 ;  /* 0x0000000002007343 */ /* 0x004fea0003c00000 */
.L_x_261:
[----:B------:R-:W-:Y:S05]  /*01e0*/  EXIT ;  /* 0x000000000000794d */ /* 0x000fea0003800000 */
.L_x_260:
[----:B------:R-:W-:Y:S01]  /*01f0*/  IMAD.MOV.U32 R8, RZ, RZ, RZ ;  /* 0x000000ffff087224 */ /* 0x000fe200078e00ff */
        /* <DEDUP_REMOVED lines=8> */
.L_x_262:
[----:B------:R-:W-:Y:S05]  /*0280*/  EXIT ;  /* 0x000000000000794d */ /* 0x000fea0003800000 */
.L_x_259:
[----:B------:R-:W-:-:S13]  /*0290*/  ISETP.NE.AND P0, PT, R0, 0x2, PT ;  /* 0x000000020000780c */ /* 0x000fda0003f05270 */
        /* <DEDUP_REMOVED lines=12> */
.L_x_264:
[----:B------:R-:W-:Y:S05]  /*0360*/  EXIT ;  /* 0x000000000000794d */ /* 0x000fea0003800000 */
.L_x_263:
        /* <DEDUP_REMOVED lines=9> */
.L_x_265:
[----:B------:R-:W-:Y:S05]  /*0400*/  EXIT ;  /* 0x000000000000794d */ /* 0x000fea0003800000 */
.L_x_258:
[----:B------:R-:W-:-:S13]  /*0410*/  ISETP.GT.AND P0, PT, R0, 0x5, PT ;  /* 0x000000050000780c */ /* 0x000fda0003f04270 */
[----:B------:R-:W-:Y:S05]  /*0420*/  @P0 BRA `(.L_x_266) ;  /* 0x0000000000600947 */ /* 0x000fea0003800000 */
        /* <DEDUP_REMOVED lines=13> */
.L_x_268:
[----:B------:R-:W-:Y:S05]  /*0500*/  EXIT ;  /* 0x000000000000794d */ /* 0x000fea0003800000 */
.L_x_267:
        /* <DEDUP_REMOVED lines=9> */
.L_x_269:
[----:B------:R-:W-:Y:S05]  /*05a0*/  EXIT ;  /* 0x000000000000794d */ /* 0x000fea0003800000 */
.L_x_266:
        /* <DEDUP_REMOVED lines=13> */
.L_x_271:
[----:B------:R-:W-:Y:S05]  /*0680*/  EXIT ;  /* 0x000000000000794d */ /* 0x000fea0003800000 */
.L_x_270:
        /* <DEDUP_REMOVED lines=9> */
.L_x_272:
[----:B------:R-:W-:Y:S05]  /*0720*/  EXIT ;  /* 0x000000000000794d */ /* 0x000fea0003800000 */
.L_x_257:
        /* <DEDUP_REMOVED lines=17> */
.L_x_276:
[----:B------:R-:W-:Y:S05]  /*0840*/  EXIT ;  /* 0x000000000000794d */ /* 0x000fea0003800000 */
.L_x_275:
        /* <DEDUP_REMOVED lines=9> */
.L_x_277:
[----:B------:R-:W-:Y:S05]  /*08e0*/  EXIT ;  /* 0x000000000000794d */ /* 0x000fea0003800000 */
.L_x_274:
        /* <DEDUP_REMOVED lines=13> */
.L_x_279:
[----:B------:R-:W-:Y:S05]  /*09c0*/  EXIT ;  /* 0x000000000000794d */ /* 0x000fea0003800000 */
.L_x_278:
        /* <DEDUP_REMOVED lines=9> */
.L_x_280:
[----:B------:R-:W-:Y:S05]  /*0a60*/  EXIT ;  /* 0x000000000000794d */ /* 0x000fea0003800000 */
.L_x_273:
        /* <DEDUP_REMOVED lines=15> */
.L_x_283:
[----:B------:R-:W-:Y:S05]  /*0b60*/  EXIT ;  /* 0x000000000000794d */ /* 0x000fea0003800000 */
.L_x_282:
        /* <DEDUP_REMOVED lines=9> */
.L_x_284:
[----:B------:R-:W-:Y:S05]  /*0c00*/  EXIT ;  /* 0x000000000000794d */ /* 0x000fea0003800000 */
.L_x_281:
        /* <DEDUP_REMOVED lines=13> */
.L_x_286:
[----:B------:R-:W-:Y:S05]  /*0ce0*/  EXIT ;  /* 0x000000000000794d */ /* 0x000fea0003800000 */
.L_x_285:
        /* <DEDUP_REMOVED lines=9> */
.L_x_287:
[----:B------:R-:W-:Y:S05]  /*0d80*/  EXIT ;  /* 0x000000000000794d */ /* 0x000fea0003800000 */
.L_x_256:
        /* <DEDUP_REMOVED lines=19> */
.L_x_292:
[----:B------:R-:W-:Y:S05]  /*0ec0*/  EXIT ;  /* 0x000000000000794d */ /* 0x000fea0003800000 */
.L_x_291:
        /* <DEDUP_REMOVED lines=9> */
.L_x_293:
[----:B------:R-:W-:Y:S05]  /*0f60*/  EXIT ;  /* 0x000000000000794d */ /* 0x000fea0003800000 */
.L_x_290:
        /* <DEDUP_REMOVED lines=13> */
.L_x_295:
[----:B------:R-:W-:Y:S05]  /*1040*/  EXIT ;  /* 0x000000000000794d */ /* 0x000fea0003800000 */
.L_x_294:
        /* <DEDUP_REMOVED lines=9> */
.L_x_296:
[----:B------:R-:W-:Y:S05]  /*10e0*/  EXIT ;  /* 0x000000000000794d */ /* 0x000fea0003800000 */
.L_x_289:
        /* <DEDUP_REMOVED lines=15> */
.L_x_299:
[----:B------:R-:W-:Y:S05]  /*11e0*/  EXIT ;  /* 0x000000000000794d */ /* 0x000fea0003800000 */
.L_x_298:
        /* <DEDUP_REMOVED lines=9> */
.L_x_300:
[----:B------:R-:W-:Y:S05]  /*1280*/  EXIT ;  /* 0x000000000000794d */ /* 0x000fea0003800000 */
.L_x_297:
        /* <DEDUP_REMOVED lines=13> */
.L_x_302:
[----:B------:R-:W-:Y:S05]  /*1360*/  EXIT ;  /* 0x000000000000794d */ /* 0x000fea0003800000 */
.L_x_301:
        /* <DEDUP_REMOVED lines=9> */
.L_x_303:
[----:B------:R-:W-:Y:S05]  /*1400*/  EXIT ;  /* 0x000000000000794d */ /* 0x000fea0003800000 */
.L_x_288:
        /* <DEDUP_REMOVED lines=17> */
.L_x_307:
[----:B------:R-:W-:Y:S05]  /*1520*/  EXIT ;  /* 0x000000000000794d */ /* 0x000fea0003800000 */
.L_x_306:
        /* <DEDUP_REMOVED lines=9> */
.L_x_308:
[----:B------:R-:W-:Y:S05]  /*15c0*/  EXIT ;  /* 0x000000000000794d */ /* 0x000fea0003800000 */
.L_x_305:
        /* <DEDUP_REMOVED lines=13> */
.L_x_310:
[----:B------:R-:W-:Y:S05]  /*16a0*/  EXIT ;  /* 0x000000000000794d */ /* 0x000fea0003800000 */
.L_x_309:
        /* <DEDUP_REMOVED lines=9> */
.L_x_311:
[----:B------:R-:W-:Y:S05]  /*1740*/  EXIT ;  /* 0x000000000000794d */ /* 0x000fea0003800000 */
.L_x_304:
        /* <DEDUP_REMOVED lines=15> */
.L_x_314:
[----:B------:R-:W-:Y:S05]  /*1840*/  EXIT ;  /* 0x000000000000794d */ /* 0x000fea0003800000 */
.L_x_313:
        /* <DEDUP_REMOVED lines=9> */
.L_x_315:
[----:B------:R-:W-:Y:S05]  /*18e0*/  EXIT ;  /* 0x000000000000794d */ /* 0x000fea0003800000 */
.L_x_312:
        /* <DEDUP_REMOVED lines=13> */
.L_x_317:
[----:B------:R-:W-:Y:S05]  /*19c0*/  EXIT ;  /* 0x000000000000794d */ /* 0x000fea0003800000 */
.L_x_316:
        /* <DEDUP_REMOVED lines=9> */
.L_x_318:
[----:B------:R-:W-:Y:S05]  /*1a60*/  EXIT ;  /* 0x000000000000794d */ /* 0x000fea0003800000 */
.L_x_319:
        /* <DEDUP_REMOVED lines=9> */
.L_x_324:


//--------------------- .nv.global.init           --------------------------
	.section	.nv.global.init,"aw",@progbits
.nv.global.init:
	.type		$str,@object
	.size		$str,(.L_0 - $str)
$str:
        /*0000*/ 	.byte	0x4d, 0x79, 0x20, 0x6e, 0x61, 0x6d, 0x65, 0x20, 0x69, 0x73, 0x20, 0x25, 0x64, 0x20, 0x61, 0x6e
        /*0010*/ 	.byte	0x64, 0x20, 0x69, 0x20, 0x68, 0x61, 0x76, 0x65, 0x20, 0x25, 0x64, 0x0a, 0x00
.L_0:


//--------------------- .nv.shared.reserved.0     --------------------------
	.section	.nv.shared.reserved.0,"aw",@nobits
	.weak		__nv_reservedSMEM_offset_0_alias
	.size		__nv_reservedSMEM_offset_0_alias, 0, 64
	.other		__nv_reservedSMEM_offset_0_alias,@"STO_CUDA_RESERVED_SHARED STV_DEFAULT"
__nv_reservedSMEM_offset_0_alias:
	.zero		0
	.zero		64


//--------------------- .nv.constant0._Z15any_sync_kernelv --------------------------
	.section	.nv.constant0._Z15any_sync_kernelv,"a",@progbits
	.sectionflags	@""
	.align	4
.nv.constant0._Z15any_sync_kernelv:
	.zero		896


//--------------------- .nv.constant0._Z18ballot_sync_kernelv --------------------------
	.section	.nv.constant0._Z18ballot_sync_kernelv,"a",@progbits
	.sectionflags	@""
	.align	4
.nv.constant0._Z18ballot_sync_kernelv:
	.zero		896


//--------------------- .nv.constant0._Z16shfl_down_kernelv --------------------------
	.section	.nv.constant0._Z16shfl_down_kernelv,"a",@progbits
	.sectionflags	@""
	.align	4
.nv.constant0._Z16shfl_down_kernelv:
	.zero		896


//--------------------- .nv.constant0._Z14shfl_up_kernelv --------------------------
	.section	.nv.constant0._Z14shfl_up_kernelv,"a",@progbits
	.sectionflags	@""
	.align	4
.nv.constant0._Z14shfl_up_kernelv:
	.zero		896


//--------------------- .nv.constant0._Z11shfl_kernelv --------------------------
	.section	.nv.constant0._Z11shfl_kernelv,"a",@progbits
	.sectionflags	@""
	.align	4
.nv.constant0._Z11shfl_kernelv:
	.zero		896


//--------------------- SYMBOLS --------------------------

	.type		.nv.reservedSmem.offset0,@object
	.size		.nv.reservedSmem.offset0,0x4
	.type		vprintf,@function
